//
// Generated by NVIDIA NVVM Compiler
//
// Compiler Build ID: CL-36424714
// Cuda compilation tools, release 13.0, V13.0.88
// Based on NVVM 20.0.0
//

.version 9.0
.target sm_100
.address_size 64

	// .globl	_Z9cuda_meanPdiiS_
// _ZZ9cuda_meanPdiiS_E8temp_sum has been demoted
// _ZZ9cuda_meanPdiiS_E9temp_sum2 has been demoted
// _ZZ15cuda_covariancePdiiS_S_E8temp_sum has been demoted
// _ZZ15cuda_covariancePdiiS_S_E9temp_sum2 has been demoted

.visible .entry _Z9cuda_meanPdiiS_(
	.param .u64 .ptr .align 1 _Z9cuda_meanPdiiS__param_0,
	.param .u32 _Z9cuda_meanPdiiS__param_1,
	.param .u32 _Z9cuda_meanPdiiS__param_2,
	.param .u64 .ptr .align 1 _Z9cuda_meanPdiiS__param_3
)
{
	.reg .pred 	%p<96>;
	.reg .b32 	%r<248>;
	.reg .b64 	%rd<37>;
	.reg .b64 	%fd<157>;
	// demoted variable
	.shared .align 8 .b8 _ZZ9cuda_meanPdiiS_E8temp_sum[1600];
	// demoted variable
	.shared .align 8 .b8 _ZZ9cuda_meanPdiiS_E9temp_sum2[1600];
	ld.param.u64 	%rd6, [_Z9cuda_meanPdiiS__param_0];
	ld.param.u32 	%r91, [_Z9cuda_meanPdiiS__param_1];
	ld.param.u32 	%r92, [_Z9cuda_meanPdiiS__param_2];
	ld.param.u64 	%rd7, [_Z9cuda_meanPdiiS__param_3];
	cvta.to.global.u64 	%rd1, %rd6;
	cvta.to.global.u64 	%rd2, %rd7;
	setp.lt.s32 	%p2, %r92, 1;
	@%p2 bra 	$L__BB0_12;
	mov.u32 	%r1, %tid.x;
	add.s32 	%r94, %r92, -1;
	and.b32  	%r2, %r92, 7;
	setp.lt.u32 	%p3, %r94, 7;
	mov.b32 	%r224, 0;
	@%p3 bra 	$L__BB0_4;
	and.b32  	%r224, %r92, 2147483640;
	mov.b32 	%r222, 0;
$L__BB0_3:
	.pragma "nounroll";
	mad.lo.s32 	%r96, %r222, 100, %r1;
	shl.b32 	%r97, %r96, 3;
	mov.u32 	%r98, _ZZ9cuda_meanPdiiS_E8temp_sum;
	add.s32 	%r99, %r98, %r97;
	mov.b64 	%rd8, 0;
	st.shared.u64 	[%r99], %rd8;
	mov.u32 	%r100, _ZZ9cuda_meanPdiiS_E9temp_sum2;
	add.s32 	%r101, %r100, %r97;
	st.shared.u64 	[%r101], %rd8;
	st.shared.u64 	[%r99+800], %rd8;
	st.shared.u64 	[%r101+800], %rd8;
	st.shared.u64 	[%r99+1600], %rd8;
	st.shared.u64 	[%r101+1600], %rd8;
	st.shared.u64 	[%r99+2400], %rd8;
	st.shared.u64 	[%r101+2400], %rd8;
	st.shared.u64 	[%r99+3200], %rd8;
	st.shared.u64 	[%r101+3200], %rd8;
	st.shared.u64 	[%r99+4000], %rd8;
	st.shared.u64 	[%r101+4000], %rd8;
	st.shared.u64 	[%r99+4800], %rd8;
	st.shared.u64 	[%r101+4800], %rd8;
	st.shared.u64 	[%r99+5600], %rd8;
	st.shared.u64 	[%r101+5600], %rd8;
	add.s32 	%r222, %r222, 8;
	setp.ne.s32 	%p4, %r222, %r224;
	@%p4 bra 	$L__BB0_3;
$L__BB0_4:
	setp.eq.s32 	%p5, %r2, 0;
	@%p5 bra 	$L__BB0_12;
	and.b32  	%r7, %r92, 3;
	setp.lt.u32 	%p6, %r2, 4;
	@%p6 bra 	$L__BB0_7;
	mad.lo.s32 	%r102, %r224, 100, %r1;
	shl.b32 	%r103, %r102, 3;
	mov.u32 	%r104, _ZZ9cuda_meanPdiiS_E8temp_sum;
	add.s32 	%r105, %r104, %r103;
	mov.b64 	%rd9, 0;
	st.shared.u64 	[%r105], %rd9;
	mov.u32 	%r106, _ZZ9cuda_meanPdiiS_E9temp_sum2;
	add.s32 	%r107, %r106, %r103;
	st.shared.u64 	[%r107], %rd9;
	st.shared.u64 	[%r105+800], %rd9;
	st.shared.u64 	[%r107+800], %rd9;
	st.shared.u64 	[%r105+1600], %rd9;
	st.shared.u64 	[%r107+1600], %rd9;
	st.shared.u64 	[%r105+2400], %rd9;
	st.shared.u64 	[%r107+2400], %rd9;
	add.s32 	%r224, %r224, 4;
$L__BB0_7:
	setp.eq.s32 	%p7, %r7, 0;
	@%p7 bra 	$L__BB0_12;
	setp.eq.s32 	%p8, %r7, 1;
	@%p8 bra 	$L__BB0_10;
	mad.lo.s32 	%r108, %r224, 100, %r1;
	shl.b32 	%r109, %r108, 3;
	mov.u32 	%r110, _ZZ9cuda_meanPdiiS_E8temp_sum;
	add.s32 	%r111, %r110, %r109;
	mov.b64 	%rd10, 0;
	st.shared.u64 	[%r111], %rd10;
	mov.u32 	%r112, _ZZ9cuda_meanPdiiS_E9temp_sum2;
	add.s32 	%r113, %r112, %r109;
	st.shared.u64 	[%r113], %rd10;
	st.shared.u64 	[%r111+800], %rd10;
	st.shared.u64 	[%r113+800], %rd10;
	add.s32 	%r224, %r224, 2;
$L__BB0_10:
	and.b32  	%r114, %r92, 1;
	setp.eq.b32 	%p9, %r114, 1;
	not.pred 	%p10, %p9;
	@%p10 bra 	$L__BB0_12;
	mad.lo.s32 	%r115, %r224, 100, %r1;
	shl.b32 	%r116, %r115, 3;
	mov.u32 	%r117, _ZZ9cuda_meanPdiiS_E8temp_sum;
	add.s32 	%r118, %r117, %r116;
	mov.b64 	%rd11, 0;
	st.shared.u64 	[%r118], %rd11;
	mov.u32 	%r119, _ZZ9cuda_meanPdiiS_E9temp_sum2;
	add.s32 	%r120, %r119, %r116;
	st.shared.u64 	[%r120], %rd11;
$L__BB0_12:
	setp.lt.s32 	%p11, %r92, 1;
	@%p11 bra 	$L__BB0_37;
	setp.lt.s32 	%p12, %r91, 1;
	mov.u32 	%r12, %tid.x;
	@%p12 bra 	$L__BB0_37;
	add.s32 	%r122, %r91, 99;
	mul.hi.s32 	%r123, %r122, 1374389535;
	shr.u32 	%r124, %r123, 31;
	shr.s32 	%r125, %r123, 5;
	add.s32 	%r126, %r125, %r124;
	max.s32 	%r127, %r126, 1;
	and.b32  	%r13, %r127, 3;
	and.b32  	%r14, %r127, 33554428;
	mov.b32 	%r226, 0;
$L__BB0_15:
	setp.lt.u32 	%p13, %r91, 301;
	mad.lo.s32 	%r129, %r226, 100, %r12;
	shl.b32 	%r130, %r129, 3;
	mov.u32 	%r131, _ZZ9cuda_meanPdiiS_E8temp_sum;
	add.s32 	%r16, %r131, %r130;
	mul.lo.s32 	%r17, %r226, %r91;
	mov.b32 	%r228, 0;
	@%p13 bra 	$L__BB0_27;
	mov.b32 	%r227, 0;
$L__BB0_17:
	mul.lo.s32 	%r19, %r227, 100;
	add.s32 	%r20, %r19, %r12;
	setp.ge.u32 	%p14, %r20, %r91;
	@%p14 bra 	$L__BB0_19;
	ld.shared.f64 	%fd1, [%r16];
	add.s32 	%r133, %r20, %r17;
	mul.wide.u32 	%rd12, %r133, 8;
	add.s64 	%rd13, %rd1, %rd12;
	ld.global.f64 	%fd2, [%rd13];
	add.f64 	%fd3, %fd1, %fd2;
	st.shared.f64 	[%r16], %fd3;
$L__BB0_19:
	add.s32 	%r21, %r20, 100;
	setp.ge.u32 	%p15, %r21, %r91;
	@%p15 bra 	$L__BB0_21;
	ld.shared.f64 	%fd4, [%r16];
	add.s32 	%r134, %r21, %r17;
	mul.wide.u32 	%rd14, %r134, 8;
	add.s64 	%rd15, %rd1, %rd14;
	ld.global.f64 	%fd5, [%rd15];
	add.f64 	%fd6, %fd4, %fd5;
	st.shared.f64 	[%r16], %fd6;
$L__BB0_21:
	add.s32 	%r22, %r20, 200;
	setp.ge.u32 	%p16, %r22, %r91;
	@%p16 bra 	$L__BB0_23;
	ld.shared.f64 	%fd7, [%r16];
	add.s32 	%r135, %r22, %r17;
	mul.wide.u32 	%rd16, %r135, 8;
	add.s64 	%rd17, %rd1, %rd16;
	ld.global.f64 	%fd8, [%rd17];
	add.f64 	%fd9, %fd7, %fd8;
	st.shared.f64 	[%r16], %fd9;
$L__BB0_23:
	add.s32 	%r23, %r20, 300;
	setp.ge.u32 	%p17, %r23, %r91;
	@%p17 bra 	$L__BB0_25;
	ld.shared.f64 	%fd10, [%r16];
	add.s32 	%r136, %r23, %r17;
	mul.wide.u32 	%rd18, %r136, 8;
	add.s64 	%rd19, %rd1, %rd18;
	ld.global.f64 	%fd11, [%rd19];
	add.f64 	%fd12, %fd10, %fd11;
	st.shared.f64 	[%r16], %fd12;
$L__BB0_25:
	add.s32 	%r227, %r227, 4;
	setp.ne.s32 	%p18, %r227, %r14;
	@%p18 bra 	$L__BB0_17;
	add.s32 	%r228, %r19, 400;
$L__BB0_27:
	setp.eq.s32 	%p19, %r13, 0;
	@%p19 bra 	$L__BB0_36;
	add.s32 	%r27, %r228, %r12;
	setp.ge.u32 	%p20, %r27, %r91;
	@%p20 bra 	$L__BB0_30;
	ld.shared.f64 	%fd13, [%r16];
	add.s32 	%r137, %r27, %r17;
	mul.wide.u32 	%rd20, %r137, 8;
	add.s64 	%rd21, %rd1, %rd20;
	ld.global.f64 	%fd14, [%rd21];
	add.f64 	%fd15, %fd13, %fd14;
	st.shared.f64 	[%r16], %fd15;
$L__BB0_30:
	setp.eq.s32 	%p21, %r13, 1;
	@%p21 bra 	$L__BB0_36;
	add.s32 	%r28, %r27, 100;
	setp.ge.u32 	%p22, %r28, %r91;
	@%p22 bra 	$L__BB0_33;
	ld.shared.f64 	%fd16, [%r16];
	add.s32 	%r138, %r28, %r17;
	mul.wide.u32 	%rd22, %r138, 8;
	add.s64 	%rd23, %rd1, %rd22;
	ld.global.f64 	%fd17, [%rd23];
	add.f64 	%fd18, %fd16, %fd17;
	st.shared.f64 	[%r16], %fd18;
$L__BB0_33:
	setp.eq.s32 	%p23, %r13, 2;
	@%p23 bra 	$L__BB0_36;
	add.s32 	%r29, %r27, 200;
	setp.ge.u32 	%p24, %r29, %r91;
	@%p24 bra 	$L__BB0_36;
	ld.shared.f64 	%fd19, [%r16];
	add.s32 	%r139, %r29, %r17;
	mul.wide.u32 	%rd24, %r139, 8;
	add.s64 	%rd25, %rd1, %rd24;
	ld.global.f64 	%fd20, [%rd25];
	add.f64 	%fd21, %fd19, %fd20;
	st.shared.f64 	[%r16], %fd21;
$L__BB0_36:
	add.s32 	%r226, %r226, 1;
	setp.ne.s32 	%p25, %r226, %r92;
	@%p25 bra 	$L__BB0_15;
$L__BB0_37:
	bar.sync 	0;
	bar.sync 	0;
	setp.lt.s32 	%p26, %r91, 2;
	@%p26 bra 	$L__BB0_142;
	min.u32 	%r229, %r91, 100;
	mov.u32 	%r32, %tid.x;
	mul.lo.s32 	%r33, %r32, 5;
	add.s32 	%r34, %r92, -1;
	and.b32  	%r35, %r92, 3;
	add.s32 	%r36, %r35, -1;
	and.b32  	%r37, %r92, 7;
	add.s32 	%r38, %r37, -1;
	and.b32  	%r39, %r92, 2147483644;
	add.s32 	%r40, %r33, 1;
	add.s32 	%r41, %r33, 2;
	add.s32 	%r42, %r33, 3;
	add.s32 	%r43, %r33, 4;
	and.b32  	%r44, %r92, 1;
	and.b32  	%r45, %r92, 2147483640;
	neg.s32 	%r46, %r39;
	mad.lo.s32 	%r140, %r32, 40, 1600;
	mov.u32 	%r141, _ZZ9cuda_meanPdiiS_E9temp_sum2;
	add.s32 	%r47, %r141, %r140;
	mov.u32 	%r142, _ZZ9cuda_meanPdiiS_E8temp_sum;
	add.s32 	%r48, %r142, %r140;
$L__BB0_39:
	setp.gt.s32 	%p27, %r92, 0;
	setp.lt.u32 	%p28, %r33, %r229;
	and.pred  	%p1, %p28, %p27;
	not.pred 	%p29, %p1;
	@%p29 bra 	$L__BB0_117;
	setp.lt.u32 	%p30, %r92, 4;
	mov.b32 	%r234, 0;
	@%p30 bra 	$L__BB0_83;
	mov.u32 	%r230, %r48;
	mov.u32 	%r231, %r47;
	mov.u32 	%r232, %r46;
$L__BB0_42:
	.pragma "nounroll";
	setp.ge.s32 	%p31, %r33, %r229;
	@%p31 bra 	$L__BB0_44;
	ld.shared.f64 	%fd22, [%r231+-1600];
	ld.shared.f64 	%fd23, [%r230+-1600];
	add.f64 	%fd24, %fd22, %fd23;
	st.shared.f64 	[%r231+-1600], %fd24;
$L__BB0_44:
	setp.ge.s32 	%p32, %r40, %r229;
	@%p32 bra 	$L__BB0_46;
	ld.shared.f64 	%fd25, [%r231+-1600];
	ld.shared.f64 	%fd26, [%r230+-1592];
	add.f64 	%fd27, %fd25, %fd26;
	st.shared.f64 	[%r231+-1600], %fd27;
$L__BB0_46:
	setp.ge.s32 	%p33, %r41, %r229;
	@%p33 bra 	$L__BB0_48;
	ld.shared.f64 	%fd28, [%r231+-1600];
	ld.shared.f64 	%fd29, [%r230+-1584];
	add.f64 	%fd30, %fd28, %fd29;
	st.shared.f64 	[%r231+-1600], %fd30;
$L__BB0_48:
	setp.ge.s32 	%p34, %r42, %r229;
	@%p34 bra 	$L__BB0_50;
	ld.shared.f64 	%fd31, [%r231+-1600];
	ld.shared.f64 	%fd32, [%r230+-1576];
	add.f64 	%fd33, %fd31, %fd32;
	st.shared.f64 	[%r231+-1600], %fd33;
$L__BB0_50:
	setp.ge.s32 	%p35, %r43, %r229;
	@%p35 bra 	$L__BB0_52;
	ld.shared.f64 	%fd34, [%r231+-1600];
	ld.shared.f64 	%fd35, [%r230+-1568];
	add.f64 	%fd36, %fd34, %fd35;
	st.shared.f64 	[%r231+-1600], %fd36;
$L__BB0_52:
	setp.ge.s32 	%p36, %r33, %r229;
	@%p36 bra 	$L__BB0_54;
	ld.shared.f64 	%fd37, [%r231+-800];
	ld.shared.f64 	%fd38, [%r230+-800];
	add.f64 	%fd39, %fd37, %fd38;
	st.shared.f64 	[%r231+-800], %fd39;
$L__BB0_54:
	setp.ge.s32 	%p37, %r40, %r229;
	@%p37 bra 	$L__BB0_56;
	ld.shared.f64 	%fd40, [%r231+-800];
	ld.shared.f64 	%fd41, [%r230+-792];
	add.f64 	%fd42, %fd40, %fd41;
	st.shared.f64 	[%r231+-800], %fd42;
$L__BB0_56:
	setp.ge.s32 	%p38, %r41, %r229;
	@%p38 bra 	$L__BB0_58;
	ld.shared.f64 	%fd43, [%r231+-800];
	ld.shared.f64 	%fd44, [%r230+-784];
	add.f64 	%fd45, %fd43, %fd44;
	st.shared.f64 	[%r231+-800], %fd45;
$L__BB0_58:
	setp.ge.s32 	%p39, %r42, %r229;
	@%p39 bra 	$L__BB0_60;
	ld.shared.f64 	%fd46, [%r231+-800];
	ld.shared.f64 	%fd47, [%r230+-776];
	add.f64 	%fd48, %fd46, %fd47;
	st.shared.f64 	[%r231+-800], %fd48;
$L__BB0_60:
	setp.ge.s32 	%p40, %r43, %r229;
	@%p40 bra 	$L__BB0_62;
	ld.shared.f64 	%fd49, [%r231+-800];
	ld.shared.f64 	%fd50, [%r230+-768];
	add.f64 	%fd51, %fd49, %fd50;
	st.shared.f64 	[%r231+-800], %fd51;
$L__BB0_62:
	setp.ge.s32 	%p41, %r33, %r229;
	@%p41 bra 	$L__BB0_64;
	ld.shared.f64 	%fd52, [%r231];
	ld.shared.f64 	%fd53, [%r230];
	add.f64 	%fd54, %fd52, %fd53;
	st.shared.f64 	[%r231], %fd54;
$L__BB0_64:
	setp.ge.s32 	%p42, %r40, %r229;
	@%p42 bra 	$L__BB0_66;
	ld.shared.f64 	%fd55, [%r231];
	ld.shared.f64 	%fd56, [%r230+8];
	add.f64 	%fd57, %fd55, %fd56;
	st.shared.f64 	[%r231], %fd57;
$L__BB0_66:
	setp.ge.s32 	%p43, %r41, %r229;
	@%p43 bra 	$L__BB0_68;
	ld.shared.f64 	%fd58, [%r231];
	ld.shared.f64 	%fd59, [%r230+16];
	add.f64 	%fd60, %fd58, %fd59;
	st.shared.f64 	[%r231], %fd60;
$L__BB0_68:
	setp.ge.s32 	%p44, %r42, %r229;
	@%p44 bra 	$L__BB0_70;
	ld.shared.f64 	%fd61, [%r231];
	ld.shared.f64 	%fd62, [%r230+24];
	add.f64 	%fd63, %fd61, %fd62;
	st.shared.f64 	[%r231], %fd63;
$L__BB0_70:
	setp.ge.s32 	%p45, %r43, %r229;
	@%p45 bra 	$L__BB0_72;
	ld.shared.f64 	%fd64, [%r231];
	ld.shared.f64 	%fd65, [%r230+32];
	add.f64 	%fd66, %fd64, %fd65;
	st.shared.f64 	[%r231], %fd66;
$L__BB0_72:
	setp.ge.s32 	%p46, %r33, %r229;
	@%p46 bra 	$L__BB0_74;
	ld.shared.f64 	%fd67, [%r231+800];
	ld.shared.f64 	%fd68, [%r230+800];
	add.f64 	%fd69, %fd67, %fd68;
	st.shared.f64 	[%r231+800], %fd69;
$L__BB0_74:
	setp.ge.s32 	%p47, %r40, %r229;
	@%p47 bra 	$L__BB0_76;
	ld.shared.f64 	%fd70, [%r231+800];
	ld.shared.f64 	%fd71, [%r230+808];
	add.f64 	%fd72, %fd70, %fd71;
	st.shared.f64 	[%r231+800], %fd72;
$L__BB0_76:
	setp.ge.s32 	%p48, %r41, %r229;
	@%p48 bra 	$L__BB0_78;
	ld.shared.f64 	%fd73, [%r231+800];
	ld.shared.f64 	%fd74, [%r230+816];
	add.f64 	%fd75, %fd73, %fd74;
	st.shared.f64 	[%r231+800], %fd75;
$L__BB0_78:
	setp.ge.s32 	%p49, %r42, %r229;
	@%p49 bra 	$L__BB0_80;
	ld.shared.f64 	%fd76, [%r231+800];
	ld.shared.f64 	%fd77, [%r230+824];
	add.f64 	%fd78, %fd76, %fd77;
	st.shared.f64 	[%r231+800], %fd78;
$L__BB0_80:
	setp.ge.s32 	%p50, %r43, %r229;
	@%p50 bra 	$L__BB0_82;
	ld.shared.f64 	%fd79, [%r231+800];
	ld.shared.f64 	%fd80, [%r230+832];
	add.f64 	%fd81, %fd79, %fd80;
	st.shared.f64 	[%r231+800], %fd81;
$L__BB0_82:
	add.s32 	%r232, %r232, 4;
	add.s32 	%r231, %r231, 3200;
	add.s32 	%r230, %r230, 3200;
	setp.ne.s32 	%p51, %r232, 0;
	mov.u32 	%r234, %r39;
	@%p51 bra 	$L__BB0_42;
$L__BB0_83:
	setp.eq.s32 	%p52, %r35, 0;
	@%p52 bra 	$L__BB0_117;
	setp.eq.s32 	%p53, %r36, 0;
	@%p53 bra 	$L__BB0_106;
	mad.lo.s32 	%r144, %r234, 100, %r33;
	shl.b32 	%r145, %r144, 3;
	add.s32 	%r60, %r141, %r145;
	setp.ge.s32 	%p54, %r33, %r229;
	mov.u32 	%r147, _ZZ9cuda_meanPdiiS_E8temp_sum;
	add.s32 	%r61, %r147, %r145;
	@%p54 bra 	$L__BB0_87;
	ld.shared.f64 	%fd82, [%r60];
	ld.shared.f64 	%fd83, [%r61];
	add.f64 	%fd84, %fd82, %fd83;
	st.shared.f64 	[%r60], %fd84;
$L__BB0_87:
	setp.ge.s32 	%p55, %r40, %r229;
	@%p55 bra 	$L__BB0_89;
	ld.shared.f64 	%fd85, [%r60];
	ld.shared.f64 	%fd86, [%r61+8];
	add.f64 	%fd87, %fd85, %fd86;
	st.shared.f64 	[%r60], %fd87;
$L__BB0_89:
	setp.ge.s32 	%p56, %r41, %r229;
	@%p56 bra 	$L__BB0_91;
	ld.shared.f64 	%fd88, [%r60];
	ld.shared.f64 	%fd89, [%r61+16];
	add.f64 	%fd90, %fd88, %fd89;
	st.shared.f64 	[%r60], %fd90;
$L__BB0_91:
	setp.ge.s32 	%p57, %r42, %r229;
	@%p57 bra 	$L__BB0_93;
	ld.shared.f64 	%fd91, [%r60];
	ld.shared.f64 	%fd92, [%r61+24];
	add.f64 	%fd93, %fd91, %fd92;
	st.shared.f64 	[%r60], %fd93;
$L__BB0_93:
	setp.ge.s32 	%p58, %r43, %r229;
	@%p58 bra 	$L__BB0_95;
	ld.shared.f64 	%fd94, [%r60];
	ld.shared.f64 	%fd95, [%r61+32];
	add.f64 	%fd96, %fd94, %fd95;
	st.shared.f64 	[%r60], %fd96;
$L__BB0_95:
	setp.ge.s32 	%p59, %r33, %r229;
	@%p59 bra 	$L__BB0_97;
	ld.shared.f64 	%fd97, [%r60+800];
	ld.shared.f64 	%fd98, [%r61+800];
	add.f64 	%fd99, %fd97, %fd98;
	st.shared.f64 	[%r60+800], %fd99;
$L__BB0_97:
	setp.ge.s32 	%p60, %r40, %r229;
	@%p60 bra 	$L__BB0_99;
	ld.shared.f64 	%fd100, [%r60+800];
	ld.shared.f64 	%fd101, [%r61+808];
	add.f64 	%fd102, %fd100, %fd101;
	st.shared.f64 	[%r60+800], %fd102;
$L__BB0_99:
	setp.ge.s32 	%p61, %r41, %r229;
	@%p61 bra 	$L__BB0_101;
	ld.shared.f64 	%fd103, [%r60+800];
	ld.shared.f64 	%fd104, [%r61+816];
	add.f64 	%fd105, %fd103, %fd104;
	st.shared.f64 	[%r60+800], %fd105;
$L__BB0_101:
	setp.ge.s32 	%p62, %r42, %r229;
	@%p62 bra 	$L__BB0_103;
	ld.shared.f64 	%fd106, [%r60+800];
	ld.shared.f64 	%fd107, [%r61+824];
	add.f64 	%fd108, %fd106, %fd107;
	st.shared.f64 	[%r60+800], %fd108;
$L__BB0_103:
	setp.ge.s32 	%p63, %r43, %r229;
	@%p63 bra 	$L__BB0_105;
	ld.shared.f64 	%fd109, [%r60+800];
	ld.shared.f64 	%fd110, [%r61+832];
	add.f64 	%fd111, %fd109, %fd110;
	st.shared.f64 	[%r60+800], %fd111;
$L__BB0_105:
	add.s32 	%r234, %r234, 2;
$L__BB0_106:
	setp.eq.s32 	%p64, %r44, 0;
	@%p64 bra 	$L__BB0_117;
	mad.lo.s32 	%r148, %r234, 100, %r33;
	shl.b32 	%r149, %r148, 3;
	add.s32 	%r64, %r141, %r149;
	setp.ge.s32 	%p65, %r33, %r229;
	mov.u32 	%r151, _ZZ9cuda_meanPdiiS_E8temp_sum;
	add.s32 	%r65, %r151, %r149;
	@%p65 bra 	$L__BB0_109;
	ld.shared.f64 	%fd112, [%r64];
	ld.shared.f64 	%fd113, [%r65];
	add.f64 	%fd114, %fd112, %fd113;
	st.shared.f64 	[%r64], %fd114;
$L__BB0_109:
	setp.ge.s32 	%p66, %r40, %r229;
	@%p66 bra 	$L__BB0_111;
	ld.shared.f64 	%fd115, [%r64];
	ld.shared.f64 	%fd116, [%r65+8];
	add.f64 	%fd117, %fd115, %fd116;
	st.shared.f64 	[%r64], %fd117;
$L__BB0_111:
	setp.ge.s32 	%p67, %r41, %r229;
	@%p67 bra 	$L__BB0_113;
	ld.shared.f64 	%fd118, [%r64];
	ld.shared.f64 	%fd119, [%r65+16];
	add.f64 	%fd120, %fd118, %fd119;
	st.shared.f64 	[%r64], %fd120;
$L__BB0_113:
	setp.ge.s32 	%p68, %r42, %r229;
	@%p68 bra 	$L__BB0_115;
	ld.shared.f64 	%fd121, [%r64];
	ld.shared.f64 	%fd122, [%r65+24];
	add.f64 	%fd123, %fd121, %fd122;
	st.shared.f64 	[%r64], %fd123;
$L__BB0_115:
	setp.ge.s32 	%p69, %r43, %r229;
	@%p69 bra 	$L__BB0_117;
	ld.shared.f64 	%fd124, [%r64];
	ld.shared.f64 	%fd125, [%r65+32];
	add.f64 	%fd126, %fd124, %fd125;
	st.shared.f64 	[%r64], %fd126;
$L__BB0_117:
	bar.sync 	0;
	@%p29 bra 	$L__BB0_129;
	setp.lt.u32 	%p71, %r34, 7;
	mov.b32 	%r237, 0;
	@%p71 bra 	$L__BB0_121;
	mov.b32 	%r235, 0;
$L__BB0_120:
	.pragma "nounroll";
	mad.lo.s32 	%r154, %r235, 100, %r33;
	shl.b32 	%r155, %r154, 3;
	add.s32 	%r157, %r141, %r155;
	ld.shared.f64 	%fd127, [%r157];
	shl.b32 	%r158, %r32, 2;
	sub.s32 	%r159, %r154, %r158;
	shl.b32 	%r160, %r159, 3;
	mov.u32 	%r161, _ZZ9cuda_meanPdiiS_E8temp_sum;
	add.s32 	%r162, %r161, %r160;
	st.shared.f64 	[%r162], %fd127;
	ld.shared.f64 	%fd128, [%r157+800];
	st.shared.f64 	[%r162+800], %fd128;
	ld.shared.f64 	%fd129, [%r157+1600];
	st.shared.f64 	[%r162+1600], %fd129;
	ld.shared.f64 	%fd130, [%r157+2400];
	st.shared.f64 	[%r162+2400], %fd130;
	ld.shared.f64 	%fd131, [%r157+3200];
	st.shared.f64 	[%r162+3200], %fd131;
	ld.shared.f64 	%fd132, [%r157+4000];
	st.shared.f64 	[%r162+4000], %fd132;
	ld.shared.f64 	%fd133, [%r157+4800];
	st.shared.f64 	[%r162+4800], %fd133;
	ld.shared.f64 	%fd134, [%r157+5600];
	st.shared.f64 	[%r162+5600], %fd134;
	add.s32 	%r235, %r235, 8;
	setp.ne.s32 	%p72, %r235, %r45;
	mov.u32 	%r237, %r45;
	@%p72 bra 	$L__BB0_120;
$L__BB0_121:
	setp.eq.s32 	%p73, %r37, 0;
	@%p73 bra 	$L__BB0_129;
	setp.lt.u32 	%p74, %r38, 3;
	@%p74 bra 	$L__BB0_124;
	mad.lo.s32 	%r163, %r237, 100, %r33;
	shl.b32 	%r164, %r163, 3;
	add.s32 	%r166, %r141, %r164;
	ld.shared.f64 	%fd135, [%r166];
	shl.b32 	%r167, %r32, 2;
	sub.s32 	%r168, %r163, %r167;
	shl.b32 	%r169, %r168, 3;
	mov.u32 	%r170, _ZZ9cuda_meanPdiiS_E8temp_sum;
	add.s32 	%r171, %r170, %r169;
	st.shared.f64 	[%r171], %fd135;
	ld.shared.f64 	%fd136, [%r166+800];
	st.shared.f64 	[%r171+800], %fd136;
	ld.shared.f64 	%fd137, [%r166+1600];
	st.shared.f64 	[%r171+1600], %fd137;
	ld.shared.f64 	%fd138, [%r166+2400];
	st.shared.f64 	[%r171+2400], %fd138;
	add.s32 	%r237, %r237, 4;
$L__BB0_124:
	setp.eq.s32 	%p75, %r35, 0;
	@%p75 bra 	$L__BB0_129;
	setp.eq.s32 	%p76, %r36, 0;
	@%p76 bra 	$L__BB0_127;
	mad.lo.s32 	%r172, %r237, 100, %r33;
	shl.b32 	%r173, %r172, 3;
	add.s32 	%r175, %r141, %r173;
	ld.shared.f64 	%fd139, [%r175];
	shl.b32 	%r176, %r32, 2;
	sub.s32 	%r177, %r172, %r176;
	shl.b32 	%r178, %r177, 3;
	mov.u32 	%r179, _ZZ9cuda_meanPdiiS_E8temp_sum;
	add.s32 	%r180, %r179, %r178;
	st.shared.f64 	[%r180], %fd139;
	ld.shared.f64 	%fd140, [%r175+800];
	st.shared.f64 	[%r180+800], %fd140;
	add.s32 	%r237, %r237, 2;
$L__BB0_127:
	setp.eq.s32 	%p77, %r44, 0;
	@%p77 bra 	$L__BB0_129;
	mad.lo.s32 	%r181, %r237, 100, %r33;
	shl.b32 	%r182, %r181, 3;
	add.s32 	%r184, %r141, %r182;
	ld.shared.f64 	%fd141, [%r184];
	shl.b32 	%r185, %r32, 2;
	sub.s32 	%r186, %r181, %r185;
	shl.b32 	%r187, %r186, 3;
	mov.u32 	%r188, _ZZ9cuda_meanPdiiS_E8temp_sum;
	add.s32 	%r189, %r188, %r187;
	st.shared.f64 	[%r189], %fd141;
$L__BB0_129:
	setp.lt.s32 	%p78, %r92, 1;
	bar.sync 	0;
	@%p78 bra 	$L__BB0_141;
	setp.lt.u32 	%p79, %r34, 7;
	mov.b32 	%r241, 0;
	@%p79 bra 	$L__BB0_133;
	mov.b32 	%r239, 0;
$L__BB0_132:
	.pragma "nounroll";
	mad.lo.s32 	%r192, %r239, 100, %r32;
	shl.b32 	%r193, %r192, 3;
	add.s32 	%r195, %r141, %r193;
	mov.b64 	%rd26, 0;
	st.shared.u64 	[%r195], %rd26;
	st.shared.u64 	[%r195+800], %rd26;
	st.shared.u64 	[%r195+1600], %rd26;
	st.shared.u64 	[%r195+2400], %rd26;
	st.shared.u64 	[%r195+3200], %rd26;
	st.shared.u64 	[%r195+4000], %rd26;
	st.shared.u64 	[%r195+4800], %rd26;
	st.shared.u64 	[%r195+5600], %rd26;
	add.s32 	%r239, %r239, 8;
	setp.ne.s32 	%p80, %r239, %r45;
	mov.u32 	%r241, %r45;
	@%p80 bra 	$L__BB0_132;
$L__BB0_133:
	setp.eq.s32 	%p81, %r37, 0;
	@%p81 bra 	$L__BB0_141;
	setp.lt.u32 	%p82, %r38, 3;
	@%p82 bra 	$L__BB0_136;
	mad.lo.s32 	%r196, %r241, 100, %r32;
	shl.b32 	%r197, %r196, 3;
	add.s32 	%r199, %r141, %r197;
	mov.b64 	%rd27, 0;
	st.shared.u64 	[%r199], %rd27;
	st.shared.u64 	[%r199+800], %rd27;
	st.shared.u64 	[%r199+1600], %rd27;
	st.shared.u64 	[%r199+2400], %rd27;
	add.s32 	%r241, %r241, 4;
$L__BB0_136:
	setp.eq.s32 	%p83, %r35, 0;
	@%p83 bra 	$L__BB0_141;
	setp.eq.s32 	%p84, %r36, 0;
	@%p84 bra 	$L__BB0_139;
	mad.lo.s32 	%r200, %r241, 100, %r32;
	shl.b32 	%r201, %r200, 3;
	add.s32 	%r203, %r141, %r201;
	mov.b64 	%rd28, 0;
	st.shared.u64 	[%r203], %rd28;
	st.shared.u64 	[%r203+800], %rd28;
	add.s32 	%r241, %r241, 2;
$L__BB0_139:
	setp.eq.s32 	%p85, %r44, 0;
	@%p85 bra 	$L__BB0_141;
	mad.lo.s32 	%r204, %r241, 100, %r32;
	shl.b32 	%r205, %r204, 3;
	add.s32 	%r207, %r141, %r205;
	mov.b64 	%rd29, 0;
	st.shared.u64 	[%r207], %rd29;
$L__BB0_141:
	bar.sync 	0;
	setp.gt.s32 	%p86, %r229, 5;
	add.s32 	%r208, %r229, -1;
	mul.hi.u32 	%r209, %r208, -858993459;
	shr.u32 	%r210, %r209, 2;
	add.s32 	%r229, %r210, 1;
	@%p86 bra 	$L__BB0_39;
$L__BB0_142:
	setp.lt.s32 	%p87, %r92, 1;
	@%p87 bra 	$L__BB0_154;
	add.s32 	%r212, %r92, -1;
	and.b32  	%r49, %r92, 7;
	setp.lt.u32 	%p88, %r212, 7;
	mov.b32 	%r245, 0;
	@%p88 bra 	$L__BB0_146;
	and.b32  	%r245, %r92, 2147483640;
	neg.s32 	%r244, %r245;
	mov.u32 	%r214, _ZZ9cuda_meanPdiiS_E8temp_sum;
	add.s32 	%r243, %r214, 3200;
	add.s64 	%rd36, %rd2, 32;
$L__BB0_145:
	.pragma "nounroll";
	ld.shared.f64 	%fd142, [%r243+-3200];
	st.global.f64 	[%rd36+-32], %fd142;
	ld.shared.f64 	%fd143, [%r243+-2400];
	st.global.f64 	[%rd36+-24], %fd143;
	ld.shared.f64 	%fd144, [%r243+-1600];
	st.global.f64 	[%rd36+-16], %fd144;
	ld.shared.f64 	%fd145, [%r243+-800];
	st.global.f64 	[%rd36+-8], %fd145;
	ld.shared.f64 	%fd146, [%r243];
	st.global.f64 	[%rd36], %fd146;
	ld.shared.f64 	%fd147, [%r243+800];
	st.global.f64 	[%rd36+8], %fd147;
	ld.shared.f64 	%fd148, [%r243+1600];
	st.global.f64 	[%rd36+16], %fd148;
	ld.shared.f64 	%fd149, [%r243+2400];
	st.global.f64 	[%rd36+24], %fd149;
	add.s32 	%r244, %r244, 8;
	add.s32 	%r243, %r243, 6400;
	add.s64 	%rd36, %rd36, 64;
	setp.ne.s32 	%p89, %r244, 0;
	@%p89 bra 	$L__BB0_145;
$L__BB0_146:
	setp.eq.s32 	%p90, %r49, 0;
	@%p90 bra 	$L__BB0_154;
	and.b32  	%r86, %r92, 3;
	setp.lt.u32 	%p91, %r49, 4;
	@%p91 bra 	$L__BB0_149;
	mov.u32 	%r215, _ZZ9cuda_meanPdiiS_E8temp_sum;
	mad.lo.s32 	%r216, %r245, 800, %r215;
	ld.shared.f64 	%fd150, [%r216];
	mul.wide.u32 	%rd30, %r245, 8;
	add.s64 	%rd31, %rd2, %rd30;
	st.global.f64 	[%rd31], %fd150;
	ld.shared.f64 	%fd151, [%r216+800];
	st.global.f64 	[%rd31+8], %fd151;
	ld.shared.f64 	%fd152, [%r216+1600];
	st.global.f64 	[%rd31+16], %fd152;
	ld.shared.f64 	%fd153, [%r216+2400];
	st.global.f64 	[%rd31+24], %fd153;
	add.s32 	%r245, %r245, 4;
$L__BB0_149:
	setp.eq.s32 	%p92, %r86, 0;
	@%p92 bra 	$L__BB0_154;
	setp.eq.s32 	%p93, %r86, 1;
	@%p93 bra 	$L__BB0_152;
	mov.u32 	%r217, _ZZ9cuda_meanPdiiS_E8temp_sum;
	mad.lo.s32 	%r218, %r245, 800, %r217;
	ld.shared.f64 	%fd154, [%r218];
	mul.wide.u32 	%rd32, %r245, 8;
	add.s64 	%rd33, %rd2, %rd32;
	st.global.f64 	[%rd33], %fd154;
	ld.shared.f64 	%fd155, [%r218+800];
	st.global.f64 	[%rd33+8], %fd155;
	add.s32 	%r245, %r245, 2;
$L__BB0_152:
	and.b32  	%r219, %r92, 1;
	setp.eq.b32 	%p94, %r219, 1;
	not.pred 	%p95, %p94;
	@%p95 bra 	$L__BB0_154;
	mov.u32 	%r220, _ZZ9cuda_meanPdiiS_E8temp_sum;
	mad.lo.s32 	%r221, %r245, 800, %r220;
	ld.shared.f64 	%fd156, [%r221];
	mul.wide.u32 	%rd34, %r245, 8;
	add.s64 	%rd35, %rd2, %rd34;
	st.global.f64 	[%rd35], %fd156;
$L__BB0_154:
	ret;

}
	// .globl	_Z15cuda_covariancePdiiS_S_
.visible .entry _Z15cuda_covariancePdiiS_S_(
	.param .u64 .ptr .align 1 _Z15cuda_covariancePdiiS_S__param_0,
	.param .u32 _Z15cuda_covariancePdiiS_S__param_1,
	.param .u32 _Z15cuda_covariancePdiiS_S__param_2,
	.param .u64 .ptr .align 1 _Z15cuda_covariancePdiiS_S__param_3,
	.param .u64 .ptr .align 1 _Z15cuda_covariancePdiiS_S__param_4
)
{
	.reg .pred 	%p<83>;
	.reg .b32 	%r<313>;
	.reg .b64 	%rd<86>;
	.reg .b64 	%fd<145>;
	// demoted variable
	.shared .align 8 .b8 _ZZ15cuda_covariancePdiiS_S_E8temp_sum[3200];
	// demoted variable
	.shared .align 8 .b8 _ZZ15cuda_covariancePdiiS_S_E9temp_sum2[3200];
	ld.param.u64 	%rd7, [_Z15cuda_covariancePdiiS_S__param_0];
	ld.param.u32 	%r97, [_Z15cuda_covariancePdiiS_S__param_1];
	ld.param.u32 	%r98, [_Z15cuda_covariancePdiiS_S__param_2];
	ld.param.u64 	%rd8, [_Z15cuda_covariancePdiiS_S__param_3];
	ld.param.u64 	%rd9, [_Z15cuda_covariancePdiiS_S__param_4];
	cvta.to.global.u64 	%rd1, %rd8;
	cvta.to.global.u64 	%rd2, %rd7;
	cvta.to.global.u64 	%rd3, %rd9;
	mul.lo.s32 	%r1, %r98, %r98;
	setp.eq.s32 	%p2, %r98, 0;
	@%p2 bra 	$L__BB1_9;
	mov.u32 	%r2, %tid.x;
	max.u32 	%r3, %r1, 1;
	and.b32  	%r4, %r3, 5;
	setp.lt.u32 	%p3, %r1, 8;
	mov.b32 	%r290, 0;
	@%p3 bra 	$L__BB1_4;
	and.b32  	%r290, %r3, -8;
	mov.b32 	%r288, 0;
$L__BB1_3:
	.pragma "nounroll";
	mad.lo.s32 	%r101, %r288, 100, %r2;
	shl.b32 	%r102, %r101, 3;
	mov.u32 	%r103, _ZZ15cuda_covariancePdiiS_S_E8temp_sum;
	add.s32 	%r104, %r103, %r102;
	mov.b64 	%rd10, 0;
	st.shared.u64 	[%r104], %rd10;
	mov.u32 	%r105, _ZZ15cuda_covariancePdiiS_S_E9temp_sum2;
	add.s32 	%r106, %r105, %r102;
	st.shared.u64 	[%r106], %rd10;
	st.shared.u64 	[%r104+800], %rd10;
	st.shared.u64 	[%r106+800], %rd10;
	st.shared.u64 	[%r104+1600], %rd10;
	st.shared.u64 	[%r106+1600], %rd10;
	st.shared.u64 	[%r104+2400], %rd10;
	st.shared.u64 	[%r106+2400], %rd10;
	st.shared.u64 	[%r104+3200], %rd10;
	st.shared.u64 	[%r106+3200], %rd10;
	st.shared.u64 	[%r104+4000], %rd10;
	st.shared.u64 	[%r106+4000], %rd10;
	st.shared.u64 	[%r104+4800], %rd10;
	st.shared.u64 	[%r106+4800], %rd10;
	st.shared.u64 	[%r104+5600], %rd10;
	st.shared.u64 	[%r106+5600], %rd10;
	add.s32 	%r288, %r288, 8;
	setp.ne.s32 	%p4, %r288, %r290;
	@%p4 bra 	$L__BB1_3;
$L__BB1_4:
	setp.eq.s32 	%p5, %r4, 0;
	@%p5 bra 	$L__BB1_9;
	setp.lt.u32 	%p6, %r4, 4;
	@%p6 bra 	$L__BB1_7;
	mad.lo.s32 	%r107, %r290, 100, %r2;
	shl.b32 	%r108, %r107, 3;
	mov.u32 	%r109, _ZZ15cuda_covariancePdiiS_S_E8temp_sum;
	add.s32 	%r110, %r109, %r108;
	mov.b64 	%rd11, 0;
	st.shared.u64 	[%r110], %rd11;
	mov.u32 	%r111, _ZZ15cuda_covariancePdiiS_S_E9temp_sum2;
	add.s32 	%r112, %r111, %r108;
	st.shared.u64 	[%r112], %rd11;
	st.shared.u64 	[%r110+800], %rd11;
	st.shared.u64 	[%r112+800], %rd11;
	st.shared.u64 	[%r110+1600], %rd11;
	st.shared.u64 	[%r112+1600], %rd11;
	st.shared.u64 	[%r110+2400], %rd11;
	st.shared.u64 	[%r112+2400], %rd11;
	add.s32 	%r290, %r290, 4;
$L__BB1_7:
	and.b32  	%r113, %r3, 1;
	setp.eq.b32 	%p7, %r113, 1;
	not.pred 	%p8, %p7;
	@%p8 bra 	$L__BB1_9;
	mad.lo.s32 	%r114, %r290, 100, %r2;
	shl.b32 	%r115, %r114, 3;
	mov.u32 	%r116, _ZZ15cuda_covariancePdiiS_S_E8temp_sum;
	add.s32 	%r117, %r116, %r115;
	mov.b64 	%rd12, 0;
	st.shared.u64 	[%r117], %rd12;
	mov.u32 	%r118, _ZZ15cuda_covariancePdiiS_S_E9temp_sum2;
	add.s32 	%r119, %r118, %r115;
	st.shared.u64 	[%r119], %rd12;
$L__BB1_9:
	add.s32 	%r120, %r97, 99;
	mul.hi.s32 	%r121, %r120, 1374389535;
	shr.u32 	%r122, %r121, 31;
	shr.s32 	%r123, %r121, 5;
	add.s32 	%r11, %r123, %r122;
	bar.sync 	0;
	setp.lt.s32 	%p9, %r97, 1;
	@%p9 bra 	$L__BB1_30;
	setp.lt.s32 	%p10, %r98, 1;
	cvt.rn.f64.u32 	%fd1, %r97;
	@%p10 bra 	$L__BB1_30;
	max.s32 	%r12, %r11, 1;
	and.b32  	%r13, %r98, 7;
	and.b32  	%r14, %r98, 3;
	and.b32  	%r15, %r98, 2147483640;
	and.b32  	%r16, %r98, 1;
	mov.b32 	%r291, 0;
	mov.u32 	%r17, %tid.x;
$L__BB1_12:
	setp.lt.u32 	%p11, %r98, 8;
	mad.lo.s32 	%r19, %r291, 100, %r17;
	mov.b32 	%r294, 0;
	@%p11 bra 	$L__BB1_17;
	mov.b32 	%r292, 0;
$L__BB1_14:
	.pragma "nounroll";
	setp.ge.u32 	%p12, %r19, %r97;
	@%p12 bra 	$L__BB1_16;
	mad.lo.s32 	%r127, %r292, %r97, %r19;
	mul.wide.u32 	%rd13, %r127, 8;
	add.s64 	%rd14, %rd2, %rd13;
	ld.global.f64 	%fd2, [%rd14];
	mul.wide.u32 	%rd15, %r292, 8;
	add.s64 	%rd16, %rd1, %rd15;
	ld.global.f64 	%fd3, [%rd16];
	div.rn.f64 	%fd4, %fd3, %fd1;
	sub.f64 	%fd5, %fd2, %fd4;
	st.global.f64 	[%rd14], %fd5;
	add.s32 	%r128, %r127, %r97;
	mul.wide.u32 	%rd17, %r128, 8;
	add.s64 	%rd18, %rd2, %rd17;
	ld.global.f64 	%fd6, [%rd18];
	ld.global.f64 	%fd7, [%rd16+8];
	div.rn.f64 	%fd8, %fd7, %fd1;
	sub.f64 	%fd9, %fd6, %fd8;
	st.global.f64 	[%rd18], %fd9;
	add.s32 	%r129, %r128, %r97;
	mul.wide.u32 	%rd19, %r129, 8;
	add.s64 	%rd20, %rd2, %rd19;
	ld.global.f64 	%fd10, [%rd20];
	ld.global.f64 	%fd11, [%rd16+16];
	div.rn.f64 	%fd12, %fd11, %fd1;
	sub.f64 	%fd13, %fd10, %fd12;
	st.global.f64 	[%rd20], %fd13;
	add.s32 	%r130, %r129, %r97;
	mul.wide.u32 	%rd21, %r130, 8;
	add.s64 	%rd22, %rd2, %rd21;
	ld.global.f64 	%fd14, [%rd22];
	ld.global.f64 	%fd15, [%rd16+24];
	div.rn.f64 	%fd16, %fd15, %fd1;
	sub.f64 	%fd17, %fd14, %fd16;
	st.global.f64 	[%rd22], %fd17;
	add.s32 	%r131, %r130, %r97;
	mul.wide.u32 	%rd23, %r131, 8;
	add.s64 	%rd24, %rd2, %rd23;
	ld.global.f64 	%fd18, [%rd24];
	ld.global.f64 	%fd19, [%rd16+32];
	div.rn.f64 	%fd20, %fd19, %fd1;
	sub.f64 	%fd21, %fd18, %fd20;
	st.global.f64 	[%rd24], %fd21;
	add.s32 	%r132, %r131, %r97;
	mul.wide.u32 	%rd25, %r132, 8;
	add.s64 	%rd26, %rd2, %rd25;
	ld.global.f64 	%fd22, [%rd26];
	ld.global.f64 	%fd23, [%rd16+40];
	div.rn.f64 	%fd24, %fd23, %fd1;
	sub.f64 	%fd25, %fd22, %fd24;
	st.global.f64 	[%rd26], %fd25;
	add.s32 	%r133, %r132, %r97;
	mul.wide.u32 	%rd27, %r133, 8;
	add.s64 	%rd28, %rd2, %rd27;
	ld.global.f64 	%fd26, [%rd28];
	ld.global.f64 	%fd27, [%rd16+48];
	div.rn.f64 	%fd28, %fd27, %fd1;
	sub.f64 	%fd29, %fd26, %fd28;
	st.global.f64 	[%rd28], %fd29;
	add.s32 	%r134, %r133, %r97;
	mul.wide.u32 	%rd29, %r134, 8;
	add.s64 	%rd30, %rd2, %rd29;
	ld.global.f64 	%fd30, [%rd30];
	ld.global.f64 	%fd31, [%rd16+56];
	div.rn.f64 	%fd32, %fd31, %fd1;
	sub.f64 	%fd33, %fd30, %fd32;
	st.global.f64 	[%rd30], %fd33;
$L__BB1_16:
	add.s32 	%r292, %r292, 8;
	setp.ne.s32 	%p13, %r292, %r15;
	mov.u32 	%r294, %r15;
	@%p13 bra 	$L__BB1_14;
$L__BB1_17:
	setp.eq.s32 	%p14, %r13, 0;
	@%p14 bra 	$L__BB1_29;
	add.s32 	%r135, %r13, -1;
	setp.lt.u32 	%p15, %r135, 3;
	@%p15 bra 	$L__BB1_22;
	setp.ge.u32 	%p16, %r19, %r97;
	@%p16 bra 	$L__BB1_21;
	mad.lo.s32 	%r136, %r294, %r97, %r19;
	mul.wide.u32 	%rd31, %r136, 8;
	add.s64 	%rd32, %rd2, %rd31;
	ld.global.f64 	%fd34, [%rd32];
	mul.wide.u32 	%rd33, %r294, 8;
	add.s64 	%rd34, %rd1, %rd33;
	ld.global.f64 	%fd35, [%rd34];
	div.rn.f64 	%fd36, %fd35, %fd1;
	sub.f64 	%fd37, %fd34, %fd36;
	st.global.f64 	[%rd32], %fd37;
	add.s32 	%r137, %r136, %r97;
	mul.wide.u32 	%rd35, %r137, 8;
	add.s64 	%rd36, %rd2, %rd35;
	ld.global.f64 	%fd38, [%rd36];
	ld.global.f64 	%fd39, [%rd34+8];
	div.rn.f64 	%fd40, %fd39, %fd1;
	sub.f64 	%fd41, %fd38, %fd40;
	st.global.f64 	[%rd36], %fd41;
	add.s32 	%r138, %r137, %r97;
	mul.wide.u32 	%rd37, %r138, 8;
	add.s64 	%rd38, %rd2, %rd37;
	ld.global.f64 	%fd42, [%rd38];
	ld.global.f64 	%fd43, [%rd34+16];
	div.rn.f64 	%fd44, %fd43, %fd1;
	sub.f64 	%fd45, %fd42, %fd44;
	st.global.f64 	[%rd38], %fd45;
	add.s32 	%r139, %r138, %r97;
	mul.wide.u32 	%rd39, %r139, 8;
	add.s64 	%rd40, %rd2, %rd39;
	ld.global.f64 	%fd46, [%rd40];
	ld.global.f64 	%fd47, [%rd34+24];
	div.rn.f64 	%fd48, %fd47, %fd1;
	sub.f64 	%fd49, %fd46, %fd48;
	st.global.f64 	[%rd40], %fd49;
$L__BB1_21:
	add.s32 	%r294, %r294, 4;
$L__BB1_22:
	setp.eq.s32 	%p17, %r14, 0;
	@%p17 bra 	$L__BB1_29;
	setp.eq.s32 	%p18, %r14, 1;
	@%p18 bra 	$L__BB1_27;
	setp.ge.u32 	%p19, %r19, %r97;
	@%p19 bra 	$L__BB1_26;
	mad.lo.s32 	%r140, %r294, %r97, %r19;
	mul.wide.u32 	%rd41, %r140, 8;
	add.s64 	%rd42, %rd2, %rd41;
	ld.global.f64 	%fd50, [%rd42];
	mul.wide.u32 	%rd43, %r294, 8;
	add.s64 	%rd44, %rd1, %rd43;
	ld.global.f64 	%fd51, [%rd44];
	div.rn.f64 	%fd52, %fd51, %fd1;
	sub.f64 	%fd53, %fd50, %fd52;
	st.global.f64 	[%rd42], %fd53;
	add.s32 	%r141, %r140, %r97;
	mul.wide.u32 	%rd45, %r141, 8;
	add.s64 	%rd46, %rd2, %rd45;
	ld.global.f64 	%fd54, [%rd46];
	ld.global.f64 	%fd55, [%rd44+8];
	div.rn.f64 	%fd56, %fd55, %fd1;
	sub.f64 	%fd57, %fd54, %fd56;
	st.global.f64 	[%rd46], %fd57;
$L__BB1_26:
	add.s32 	%r294, %r294, 2;
$L__BB1_27:
	setp.ge.u32 	%p20, %r19, %r97;
	setp.eq.s32 	%p21, %r16, 0;
	or.pred  	%p22, %p21, %p20;
	@%p22 bra 	$L__BB1_29;
	mad.lo.s32 	%r142, %r294, %r97, %r19;
	mul.wide.u32 	%rd47, %r142, 8;
	add.s64 	%rd48, %rd2, %rd47;
	ld.global.f64 	%fd58, [%rd48];
	mul.wide.u32 	%rd49, %r294, 8;
	add.s64 	%rd50, %rd1, %rd49;
	ld.global.f64 	%fd59, [%rd50];
	div.rn.f64 	%fd60, %fd59, %fd1;
	sub.f64 	%fd61, %fd58, %fd60;
	st.global.f64 	[%rd48], %fd61;
$L__BB1_29:
	add.s32 	%r291, %r291, 1;
	setp.ne.s32 	%p23, %r291, %r12;
	@%p23 bra 	$L__BB1_12;
$L__BB1_30:
	bar.sync 	0;
	setp.lt.s32 	%p24, %r98, 1;
	@%p24 bra 	$L__BB1_57;
	setp.lt.s32 	%p25, %r97, 1;
	mov.u32 	%r28, %tid.x;
	@%p25 bra 	$L__BB1_57;
	max.s32 	%r144, %r11, 1;
	and.b32  	%r29, %r144, 3;
	and.b32  	%r30, %r144, 33554428;
	mov.b32 	%r296, 0;
$L__BB1_33:
	mul.lo.s32 	%r32, %r296, %r98;
	mul.lo.s32 	%r33, %r296, %r97;
	mov.b32 	%r297, 0;
$L__BB1_34:
	setp.lt.u32 	%p26, %r97, 301;
	add.s32 	%r147, %r297, %r32;
	mul.lo.s32 	%r35, %r147, 100;
	mul.lo.s32 	%r36, %r297, %r97;
	mov.b32 	%r299, 0;
	@%p26 bra 	$L__BB1_46;
	mov.b32 	%r298, 0;
$L__BB1_36:
	mul.lo.s32 	%r38, %r298, 100;
	add.s32 	%r39, %r38, %r28;
	setp.ge.u32 	%p27, %r39, %r97;
	@%p27 bra 	$L__BB1_38;
	setp.gt.s32 	%p28, %r39, 99;
	mul.hi.s32 	%r149, %r39, 1374389535;
	shr.u32 	%r150, %r149, 31;
	shr.s32 	%r151, %r149, 5;
	add.s32 	%r152, %r151, %r150;
	mul.lo.s32 	%r153, %r152, 100;
	sub.s32 	%r154, %r39, %r153;
	selp.b32 	%r155, %r154, %r39, %p28;
	add.s32 	%r156, %r155, %r35;
	shl.b32 	%r157, %r156, 3;
	mov.u32 	%r158, _ZZ15cuda_covariancePdiiS_S_E8temp_sum;
	add.s32 	%r159, %r158, %r157;
	ld.shared.f64 	%fd62, [%r159];
	add.s32 	%r160, %r39, %r33;
	mul.wide.u32 	%rd51, %r160, 8;
	add.s64 	%rd52, %rd2, %rd51;
	ld.global.f64 	%fd63, [%rd52];
	add.s32 	%r161, %r39, %r36;
	mul.wide.u32 	%rd53, %r161, 8;
	add.s64 	%rd54, %rd2, %rd53;
	ld.global.f64 	%fd64, [%rd54];
	fma.rn.f64 	%fd65, %fd63, %fd64, %fd62;
	st.shared.f64 	[%r159], %fd65;
$L__BB1_38:
	add.s32 	%r40, %r39, 100;
	setp.ge.u32 	%p29, %r40, %r97;
	@%p29 bra 	$L__BB1_40;
	setp.lt.u32 	%p30, %r39, 2147483548;
	mul.hi.s32 	%r162, %r40, 1374389535;
	shr.u32 	%r163, %r162, 31;
	shr.s32 	%r164, %r162, 5;
	add.s32 	%r165, %r164, %r163;
	mul.lo.s32 	%r166, %r165, 100;
	sub.s32 	%r167, %r40, %r166;
	selp.b32 	%r168, %r167, %r40, %p30;
	add.s32 	%r169, %r168, %r35;
	shl.b32 	%r170, %r169, 3;
	mov.u32 	%r171, _ZZ15cuda_covariancePdiiS_S_E8temp_sum;
	add.s32 	%r172, %r171, %r170;
	ld.shared.f64 	%fd66, [%r172];
	add.s32 	%r173, %r40, %r33;
	mul.wide.u32 	%rd55, %r173, 8;
	add.s64 	%rd56, %rd2, %rd55;
	ld.global.f64 	%fd67, [%rd56];
	add.s32 	%r174, %r40, %r36;
	mul.wide.u32 	%rd57, %r174, 8;
	add.s64 	%rd58, %rd2, %rd57;
	ld.global.f64 	%fd68, [%rd58];
	fma.rn.f64 	%fd69, %fd67, %fd68, %fd66;
	st.shared.f64 	[%r172], %fd69;
$L__BB1_40:
	add.s32 	%r41, %r39, 200;
	setp.ge.u32 	%p31, %r41, %r97;
	@%p31 bra 	$L__BB1_42;
	setp.gt.s32 	%p32, %r41, 99;
	mul.hi.s32 	%r175, %r41, 1374389535;
	shr.u32 	%r176, %r175, 31;
	shr.s32 	%r177, %r175, 5;
	add.s32 	%r178, %r177, %r176;
	mul.lo.s32 	%r179, %r178, 100;
	sub.s32 	%r180, %r41, %r179;
	selp.b32 	%r181, %r180, %r41, %p32;
	add.s32 	%r182, %r181, %r35;
	shl.b32 	%r183, %r182, 3;
	mov.u32 	%r184, _ZZ15cuda_covariancePdiiS_S_E8temp_sum;
	add.s32 	%r185, %r184, %r183;
	ld.shared.f64 	%fd70, [%r185];
	add.s32 	%r186, %r41, %r33;
	mul.wide.u32 	%rd59, %r186, 8;
	add.s64 	%rd60, %rd2, %rd59;
	ld.global.f64 	%fd71, [%rd60];
	add.s32 	%r187, %r41, %r36;
	mul.wide.u32 	%rd61, %r187, 8;
	add.s64 	%rd62, %rd2, %rd61;
	ld.global.f64 	%fd72, [%rd62];
	fma.rn.f64 	%fd73, %fd71, %fd72, %fd70;
	st.shared.f64 	[%r185], %fd73;
$L__BB1_42:
	add.s32 	%r42, %r39, 300;
	setp.ge.u32 	%p33, %r42, %r97;
	@%p33 bra 	$L__BB1_44;
	setp.gt.s32 	%p34, %r42, 99;
	mul.hi.s32 	%r188, %r42, 1374389535;
	shr.u32 	%r189, %r188, 31;
	shr.s32 	%r190, %r188, 5;
	add.s32 	%r191, %r190, %r189;
	mul.lo.s32 	%r192, %r191, 100;
	sub.s32 	%r193, %r42, %r192;
	selp.b32 	%r194, %r193, %r42, %p34;
	add.s32 	%r195, %r194, %r35;
	shl.b32 	%r196, %r195, 3;
	mov.u32 	%r197, _ZZ15cuda_covariancePdiiS_S_E8temp_sum;
	add.s32 	%r198, %r197, %r196;
	ld.shared.f64 	%fd74, [%r198];
	add.s32 	%r199, %r42, %r33;
	mul.wide.u32 	%rd63, %r199, 8;
	add.s64 	%rd64, %rd2, %rd63;
	ld.global.f64 	%fd75, [%rd64];
	add.s32 	%r200, %r42, %r36;
	mul.wide.u32 	%rd65, %r200, 8;
	add.s64 	%rd66, %rd2, %rd65;
	ld.global.f64 	%fd76, [%rd66];
	fma.rn.f64 	%fd77, %fd75, %fd76, %fd74;
	st.shared.f64 	[%r198], %fd77;
$L__BB1_44:
	add.s32 	%r298, %r298, 4;
	setp.ne.s32 	%p35, %r298, %r30;
	@%p35 bra 	$L__BB1_36;
	add.s32 	%r299, %r38, 400;
$L__BB1_46:
	setp.eq.s32 	%p36, %r29, 0;
	@%p36 bra 	$L__BB1_55;
	add.s32 	%r46, %r299, %r28;
	setp.ge.u32 	%p37, %r46, %r97;
	@%p37 bra 	$L__BB1_49;
	setp.gt.s32 	%p38, %r46, 99;
	mul.hi.s32 	%r201, %r46, 1374389535;
	shr.u32 	%r202, %r201, 31;
	shr.s32 	%r203, %r201, 5;
	add.s32 	%r204, %r203, %r202;
	mul.lo.s32 	%r205, %r204, 100;
	sub.s32 	%r206, %r46, %r205;
	selp.b32 	%r207, %r206, %r46, %p38;
	add.s32 	%r208, %r207, %r35;
	shl.b32 	%r209, %r208, 3;
	mov.u32 	%r210, _ZZ15cuda_covariancePdiiS_S_E8temp_sum;
	add.s32 	%r211, %r210, %r209;
	ld.shared.f64 	%fd78, [%r211];
	add.s32 	%r212, %r46, %r33;
	mul.wide.u32 	%rd67, %r212, 8;
	add.s64 	%rd68, %rd2, %rd67;
	ld.global.f64 	%fd79, [%rd68];
	add.s32 	%r213, %r46, %r36;
	mul.wide.u32 	%rd69, %r213, 8;
	add.s64 	%rd70, %rd2, %rd69;
	ld.global.f64 	%fd80, [%rd70];
	fma.rn.f64 	%fd81, %fd79, %fd80, %fd78;
	st.shared.f64 	[%r211], %fd81;
$L__BB1_49:
	setp.eq.s32 	%p39, %r29, 1;
	@%p39 bra 	$L__BB1_55;
	add.s32 	%r47, %r46, 100;
	setp.ge.u32 	%p40, %r47, %r97;
	@%p40 bra 	$L__BB1_52;
	setp.lt.u32 	%p41, %r46, 2147483548;
	mul.hi.s32 	%r214, %r47, 1374389535;
	shr.u32 	%r215, %r214, 31;
	shr.s32 	%r216, %r214, 5;
	add.s32 	%r217, %r216, %r215;
	mul.lo.s32 	%r218, %r217, 100;
	sub.s32 	%r219, %r47, %r218;
	selp.b32 	%r220, %r219, %r47, %p41;
	add.s32 	%r221, %r220, %r35;
	shl.b32 	%r222, %r221, 3;
	mov.u32 	%r223, _ZZ15cuda_covariancePdiiS_S_E8temp_sum;
	add.s32 	%r224, %r223, %r222;
	ld.shared.f64 	%fd82, [%r224];
	add.s32 	%r225, %r47, %r33;
	mul.wide.u32 	%rd71, %r225, 8;
	add.s64 	%rd72, %rd2, %rd71;
	ld.global.f64 	%fd83, [%rd72];
	add.s32 	%r226, %r47, %r36;
	mul.wide.u32 	%rd73, %r226, 8;
	add.s64 	%rd74, %rd2, %rd73;
	ld.global.f64 	%fd84, [%rd74];
	fma.rn.f64 	%fd85, %fd83, %fd84, %fd82;
	st.shared.f64 	[%r224], %fd85;
$L__BB1_52:
	setp.eq.s32 	%p42, %r29, 2;
	@%p42 bra 	$L__BB1_55;
	add.s32 	%r48, %r46, 200;
	setp.ge.u32 	%p43, %r48, %r97;
	@%p43 bra 	$L__BB1_55;
	setp.gt.s32 	%p44, %r48, 99;
	mul.hi.s32 	%r227, %r48, 1374389535;
	shr.u32 	%r228, %r227, 31;
	shr.s32 	%r229, %r227, 5;
	add.s32 	%r230, %r229, %r228;
	mul.lo.s32 	%r231, %r230, 100;
	sub.s32 	%r232, %r48, %r231;
	selp.b32 	%r233, %r232, %r48, %p44;
	add.s32 	%r234, %r233, %r35;
	shl.b32 	%r235, %r234, 3;
	mov.u32 	%r236, _ZZ15cuda_covariancePdiiS_S_E8temp_sum;
	add.s32 	%r237, %r236, %r235;
	ld.shared.f64 	%fd86, [%r237];
	add.s32 	%r238, %r48, %r33;
	mul.wide.u32 	%rd75, %r238, 8;
	add.s64 	%rd76, %rd2, %rd75;
	ld.global.f64 	%fd87, [%rd76];
	add.s32 	%r239, %r48, %r36;
	mul.wide.u32 	%rd77, %r239, 8;
	add.s64 	%rd78, %rd2, %rd77;
	ld.global.f64 	%fd88, [%rd78];
	fma.rn.f64 	%fd89, %fd87, %fd88, %fd86;
	st.shared.f64 	[%r237], %fd89;
$L__BB1_55:
	add.s32 	%r297, %r297, 1;
	setp.ne.s32 	%p45, %r297, %r98;
	@%p45 bra 	$L__BB1_34;
	add.s32 	%r296, %r296, 1;
	setp.ne.s32 	%p46, %r296, %r98;
	@%p46 bra 	$L__BB1_33;
$L__BB1_57:
	bar.sync 	0;
	mov.u32 	%r51, %tid.x;
	shl.b32 	%r240, %r51, 3;
	mov.u32 	%r241, _ZZ15cuda_covariancePdiiS_S_E9temp_sum2;
	add.s32 	%r52, %r241, %r240;
	mov.b64 	%rd79, 0;
	st.shared.u64 	[%r52], %rd79;
	bar.sync 	0;
	setp.lt.s32 	%p47, %r97, 2;
	@%p47 bra 	$L__BB1_111;
	min.u32 	%r300, %r97, 100;
	mul.lo.s32 	%r54, %r51, 5;
	max.u32 	%r242, %r1, 1;
	and.b32  	%r55, %r242, 5;
	add.s32 	%r56, %r55, -1;
	and.b32  	%r57, %r242, 1;
	and.b32  	%r58, %r242, -4;
	add.s32 	%r59, %r54, 1;
	add.s32 	%r60, %r54, 2;
	add.s32 	%r61, %r54, 3;
	add.s32 	%r62, %r54, 4;
	and.b32  	%r63, %r242, -8;
	neg.s32 	%r64, %r58;
	mul.lo.s32 	%r243, %r51, 40;
	add.s32 	%r65, %r241, %r243;
	mov.u32 	%r245, _ZZ15cuda_covariancePdiiS_S_E8temp_sum;
	add.s32 	%r246, %r243, %r245;
	add.s32 	%r66, %r246, 832;
	add.s32 	%r247, %r58, -2;
	shr.u32 	%r248, %r247, 1;
	mad.lo.s32 	%r67, %r248, 200, 200;
$L__BB1_59:
	setp.eq.s32 	%p48, %r98, 0;
	setp.ge.u32 	%p49, %r54, %r300;
	or.pred  	%p1, %p49, %p48;
	@%p1 bra 	$L__BB1_94;
	setp.lt.u32 	%p50, %r1, 2;
	mov.b32 	%r304, 0;
	@%p50 bra 	$L__BB1_83;
	mov.u32 	%r301, %r66;
	mov.u32 	%r302, %r65;
	mov.u32 	%r303, %r64;
$L__BB1_62:
	setp.ge.s32 	%p51, %r54, %r300;
	@%p51 bra 	$L__BB1_64;
	ld.shared.f64 	%fd90, [%r302];
	ld.shared.f64 	%fd91, [%r301+-832];
	add.f64 	%fd92, %fd90, %fd91;
	st.shared.f64 	[%r302], %fd92;
$L__BB1_64:
	setp.ge.s32 	%p52, %r59, %r300;
	@%p52 bra 	$L__BB1_66;
	ld.shared.f64 	%fd93, [%r302];
	ld.shared.f64 	%fd94, [%r301+-824];
	add.f64 	%fd95, %fd93, %fd94;
	st.shared.f64 	[%r302], %fd95;
$L__BB1_66:
	setp.ge.s32 	%p53, %r60, %r300;
	@%p53 bra 	$L__BB1_68;
	ld.shared.f64 	%fd96, [%r302];
	ld.shared.f64 	%fd97, [%r301+-816];
	add.f64 	%fd98, %fd96, %fd97;
	st.shared.f64 	[%r302], %fd98;
$L__BB1_68:
	setp.ge.s32 	%p54, %r61, %r300;
	@%p54 bra 	$L__BB1_70;
	ld.shared.f64 	%fd99, [%r302];
	ld.shared.f64 	%fd100, [%r301+-808];
	add.f64 	%fd101, %fd99, %fd100;
	st.shared.f64 	[%r302], %fd101;
$L__BB1_70:
	setp.ge.s32 	%p55, %r62, %r300;
	@%p55 bra 	$L__BB1_72;
	ld.shared.f64 	%fd102, [%r302];
	ld.shared.f64 	%fd103, [%r301+-800];
	add.f64 	%fd104, %fd102, %fd103;
	st.shared.f64 	[%r302], %fd104;
$L__BB1_72:
	setp.ge.s32 	%p56, %r54, %r300;
	@%p56 bra 	$L__BB1_74;
	ld.shared.f64 	%fd105, [%r302+800];
	ld.shared.f64 	%fd106, [%r301+-32];
	add.f64 	%fd107, %fd105, %fd106;
	st.shared.f64 	[%r302+800], %fd107;
$L__BB1_74:
	setp.ge.s32 	%p57, %r59, %r300;
	@%p57 bra 	$L__BB1_76;
	ld.shared.f64 	%fd108, [%r302+800];
	ld.shared.f64 	%fd109, [%r301+-24];
	add.f64 	%fd110, %fd108, %fd109;
	st.shared.f64 	[%r302+800], %fd110;
$L__BB1_76:
	setp.ge.s32 	%p58, %r60, %r300;
	@%p58 bra 	$L__BB1_78;
	ld.shared.f64 	%fd111, [%r302+800];
	ld.shared.f64 	%fd112, [%r301+-16];
	add.f64 	%fd113, %fd111, %fd112;
	st.shared.f64 	[%r302+800], %fd113;
$L__BB1_78:
	setp.ge.s32 	%p59, %r61, %r300;
	@%p59 bra 	$L__BB1_80;
	ld.shared.f64 	%fd114, [%r302+800];
	ld.shared.f64 	%fd115, [%r301+-8];
	add.f64 	%fd116, %fd114, %fd115;
	st.shared.f64 	[%r302+800], %fd116;
$L__BB1_80:
	setp.ge.s32 	%p60, %r62, %r300;
	@%p60 bra 	$L__BB1_82;
	ld.shared.f64 	%fd117, [%r302+800];
	ld.shared.f64 	%fd118, [%r301];
	add.f64 	%fd119, %fd117, %fd118;
	st.shared.f64 	[%r302+800], %fd119;
$L__BB1_82:
	add.s32 	%r303, %r303, 2;
	add.s32 	%r302, %r302, 1600;
	add.s32 	%r301, %r301, 1600;
	setp.ne.s32 	%p61, %r303, 0;
	mov.u32 	%r304, %r67;
	@%p61 bra 	$L__BB1_62;
$L__BB1_83:
	setp.eq.s32 	%p62, %r57, 0;
	@%p62 bra 	$L__BB1_94;
	add.s32 	%r250, %r304, %r54;
	shl.b32 	%r251, %r250, 3;
	add.s32 	%r79, %r241, %r251;
	setp.ge.s32 	%p63, %r54, %r300;
	add.s32 	%r80, %r245, %r251;
	@%p63 bra 	$L__BB1_86;
	ld.shared.f64 	%fd120, [%r79];
	ld.shared.f64 	%fd121, [%r80];
	add.f64 	%fd122, %fd120, %fd121;
	st.shared.f64 	[%r79], %fd122;
$L__BB1_86:
	setp.ge.s32 	%p64, %r59, %r300;
	@%p64 bra 	$L__BB1_88;
	ld.shared.f64 	%fd123, [%r79];
	ld.shared.f64 	%fd124, [%r80+8];
	add.f64 	%fd125, %fd123, %fd124;
	st.shared.f64 	[%r79], %fd125;
$L__BB1_88:
	setp.ge.s32 	%p65, %r60, %r300;
	@%p65 bra 	$L__BB1_90;
	ld.shared.f64 	%fd126, [%r79];
	ld.shared.f64 	%fd127, [%r80+16];
	add.f64 	%fd128, %fd126, %fd127;
	st.shared.f64 	[%r79], %fd128;
$L__BB1_90:
	setp.ge.s32 	%p66, %r61, %r300;
	@%p66 bra 	$L__BB1_92;
	ld.shared.f64 	%fd129, [%r79];
	ld.shared.f64 	%fd130, [%r80+24];
	add.f64 	%fd131, %fd129, %fd130;
	st.shared.f64 	[%r79], %fd131;
$L__BB1_92:
	setp.ge.s32 	%p67, %r62, %r300;
	@%p67 bra 	$L__BB1_94;
	ld.shared.f64 	%fd132, [%r79];
	ld.shared.f64 	%fd133, [%r80+32];
	add.f64 	%fd134, %fd132, %fd133;
	st.shared.f64 	[%r79], %fd134;
$L__BB1_94:
	bar.sync 	0;
	@%p1 bra 	$L__BB1_101;
	setp.lt.u32 	%p68, %r1, 4;
	mov.b32 	%r306, 0;
	@%p68 bra 	$L__BB1_99;
	mov.b32 	%r305, 0;
$L__BB1_97:
	mul.lo.s32 	%r82, %r305, 100;
	add.s32 	%r256, %r82, %r54;
	shl.b32 	%r257, %r256, 3;
	add.s32 	%r259, %r241, %r257;
	ld.shared.f64 	%fd135, [%r259];
	shl.b32 	%r260, %r51, 2;
	sub.s32 	%r261, %r256, %r260;
	shl.b32 	%r262, %r261, 3;
	mov.u32 	%r263, _ZZ15cuda_covariancePdiiS_S_E8temp_sum;
	add.s32 	%r264, %r263, %r262;
	st.shared.f64 	[%r264], %fd135;
	ld.shared.f64 	%fd136, [%r259+800];
	st.shared.f64 	[%r264+800], %fd136;
	ld.shared.f64 	%fd137, [%r259+1600];
	st.shared.f64 	[%r264+1600], %fd137;
	ld.shared.f64 	%fd138, [%r259+2400];
	st.shared.f64 	[%r264+2400], %fd138;
	add.s32 	%r305, %r305, 4;
	setp.ne.s32 	%p69, %r305, %r58;
	@%p69 bra 	$L__BB1_97;
	add.s32 	%r306, %r82, 400;
$L__BB1_99:
	setp.eq.s32 	%p70, %r57, 0;
	@%p70 bra 	$L__BB1_101;
	add.s32 	%r265, %r306, %r54;
	shl.b32 	%r266, %r265, 3;
	add.s32 	%r268, %r241, %r266;
	ld.shared.f64 	%fd139, [%r268];
	shl.b32 	%r269, %r51, 2;
	sub.s32 	%r270, %r265, %r269;
	shl.b32 	%r271, %r270, 3;
	mov.u32 	%r272, _ZZ15cuda_covariancePdiiS_S_E8temp_sum;
	add.s32 	%r273, %r272, %r271;
	st.shared.f64 	[%r273], %fd139;
$L__BB1_101:
	setp.eq.s32 	%p71, %r98, 0;
	bar.sync 	0;
	@%p71 bra 	$L__BB1_110;
	setp.lt.u32 	%p72, %r1, 8;
	mov.b32 	%r309, 0;
	@%p72 bra 	$L__BB1_105;
	mov.b32 	%r307, 0;
$L__BB1_104:
	.pragma "nounroll";
	mad.lo.s32 	%r276, %r307, 800, %r52;
	mov.b64 	%rd80, 0;
	st.shared.u64 	[%r276], %rd80;
	st.shared.u64 	[%r276+800], %rd80;
	st.shared.u64 	[%r276+1600], %rd80;
	st.shared.u64 	[%r276+2400], %rd80;
	st.shared.u64 	[%r276+3200], %rd80;
	st.shared.u64 	[%r276+4000], %rd80;
	st.shared.u64 	[%r276+4800], %rd80;
	st.shared.u64 	[%r276+5600], %rd80;
	add.s32 	%r307, %r307, 8;
	setp.ne.s32 	%p73, %r307, %r63;
	mov.u32 	%r309, %r63;
	@%p73 bra 	$L__BB1_104;
$L__BB1_105:
	setp.eq.s32 	%p74, %r55, 0;
	@%p74 bra 	$L__BB1_110;
	setp.lt.u32 	%p75, %r56, 3;
	@%p75 bra 	$L__BB1_108;
	mad.lo.s32 	%r277, %r309, 800, %r52;
	mov.b64 	%rd81, 0;
	st.shared.u64 	[%r277], %rd81;
	st.shared.u64 	[%r277+800], %rd81;
	st.shared.u64 	[%r277+1600], %rd81;
	st.shared.u64 	[%r277+2400], %rd81;
	add.s32 	%r309, %r309, 4;
$L__BB1_108:
	setp.eq.s32 	%p76, %r57, 0;
	@%p76 bra 	$L__BB1_110;
	mad.lo.s32 	%r278, %r309, 800, %r52;
	mov.b64 	%rd82, 0;
	st.shared.u64 	[%r278], %rd82;
$L__BB1_110:
	bar.sync 	0;
	setp.gt.s32 	%p77, %r300, 5;
	add.s32 	%r279, %r300, -1;
	mul.hi.u32 	%r280, %r279, -858993459;
	shr.u32 	%r281, %r280, 2;
	add.s32 	%r300, %r281, 1;
	@%p77 bra 	$L__BB1_59;
$L__BB1_111:
	setp.eq.s32 	%p78, %r98, 0;
	@%p78 bra 	$L__BB1_117;
	max.u32 	%r68, %r1, 1;
	setp.lt.u32 	%p79, %r1, 4;
	mov.b32 	%r312, 0;
	@%p79 bra 	$L__BB1_115;
	and.b32  	%r312, %r68, -4;
	neg.s32 	%r311, %r312;
	mov.u32 	%r284, _ZZ15cuda_covariancePdiiS_S_E8temp_sum;
	add.s32 	%r310, %r284, 1600;
	add.s64 	%rd85, %rd3, 16;
$L__BB1_114:
	ld.shared.f64 	%fd140, [%r310+-1600];
	st.global.f64 	[%rd85+-16], %fd140;
	ld.shared.f64 	%fd141, [%r310+-800];
	st.global.f64 	[%rd85+-8], %fd141;
	ld.shared.f64 	%fd142, [%r310];
	st.global.f64 	[%rd85], %fd142;
	ld.shared.f64 	%fd143, [%r310+800];
	st.global.f64 	[%rd85+8], %fd143;
	add.s32 	%r311, %r311, 4;
	add.s32 	%r310, %r310, 3200;
	add.s64 	%rd85, %rd85, 32;
	setp.ne.s32 	%p80, %r311, 0;
	@%p80 bra 	$L__BB1_114;
$L__BB1_115:
	and.b32  	%r285, %r68, 1;
	setp.eq.b32 	%p81, %r285, 1;
	not.pred 	%p82, %p81;
	@%p82 bra 	$L__BB1_117;
	mov.u32 	%r286, _ZZ15cuda_covariancePdiiS_S_E8temp_sum;
	mad.lo.s32 	%r287, %r312, 800, %r286;
	ld.shared.f64 	%fd144, [%r287];
	mul.wide.u32 	%rd83, %r312, 8;
	add.s64 	%rd84, %rd3, %rd83;
	st.global.f64 	[%rd84], %fd144;
$L__BB1_117:
	ret;

}


// ===== COMPILED SASS (sm_100) =====

	.target	sm_100

	.elftype	@"ET_EXEC"


//--------------------- .note.nv.tkinfo           --------------------------
	.section	.note.nv.tkinfo,"",@"SHT_NOTE"
	.sectionflags	@"SHF_NOTE_NV_TKINFO"
	.tkinfo
        /*0018*/ 	.word	0x00000002
        /*0030*/ 	.string	""
        /*0030*/ 	.string	"ptxas"
        /*0030*/ 	.string	"Cuda compilation tools, release 13.0, V13.0.88"
        /*0030*/ 	.string	"Build cuda_13.0.r13.0/compiler.36424714_0"
        /*0030*/ 	.string	"-arch sm_100 -m 64 "



//--------------------- .note.nv.cuinfo           --------------------------
	.section	.note.nv.cuinfo,"",@"SHT_NOTE"
	.sectionflags	@"SHF_NOTE_NV_CUINFO"
        /*0018*/ 	.short	0x0002
        /*001a*/ 	.short	0x0064
        /*001c*/ 	.short	0x0082
	.zero		2


//--------------------- .nv.info                  --------------------------
	.section	.nv.info,"",@"SHT_CUDA_INFO"
	.align	4


	//----- nvinfo : EIATTR_REGCOUNT
	.align		4
        /*0000*/ 	.byte	0x04, 0x2f
        /*0002*/ 	.short	(.L_1 - .L_0)
	.align		4
.L_0:
        /*0004*/ 	.word	index@(_Z9cuda_meanPdiiS_)
        /*0008*/ 	.word	0x00000020


	//----- nvinfo : EIATTR_FRAME_SIZE
	.align		4
.L_1:
        /*000c*/ 	.byte	0x04, 0x11
        /*000e*/ 	.short	(.L_3 - .L_2)
	.align		4
.L_2:
        /*0010*/ 	.word	index@(_Z9cuda_meanPdiiS_)
        /*0014*/ 	.word	0x00000000


	//----- nvinfo : EIATTR_REGCOUNT
	.align		4
.L_3:
        /*0018*/ 	.byte	0x04, 0x2f
        /*001a*/ 	.short	(.L_5 - .L_4)
	.align		4
.L_4:
        /*001c*/ 	.word	index@(_Z15cuda_covariancePdiiS_S_)
        /*0020*/ 	.word	0x00000028


	//----- nvinfo : EIATTR_FRAME_SIZE
	.align		4
.L_5:
        /*0024*/ 	.byte	0x04, 0x11
        /*0026*/ 	.short	(.L_7 - .L_6)
	.align		4
.L_6:
        /*0028*/ 	.word	index@($__internal_0_$__cuda_sm20_div_rn_f64_full)
        /*002c*/ 	.word	0x00000000


	//----- nvinfo : EIATTR_FRAME_SIZE
	.align		4
.L_7:
        /*0030*/ 	.byte	0x04, 0x11
        /*0032*/ 	.short	(.L_9 - .L_8)
	.align		4
.L_8:
        /*0034*/ 	.word	index@(_Z15cuda_covariancePdiiS_S_)
        /*0038*/ 	.word	0x00000000


	//----- nvinfo : EIATTR_MIN_STACK_SIZE
	.align		4
.L_9:
        /*003c*/ 	.byte	0x04, 0x12
        /*003e*/ 	.short	(.L_11 - .L_10)
	.align		4
.L_10:
        /*0040*/ 	.word	index@(_Z15cuda_covariancePdiiS_S_)
        /*0044*/ 	.word	0x00000000


	//----- nvinfo : EIATTR_MIN_STACK_SIZE
	.align		4
.L_11:
        /*0048*/ 	.byte	0x04, 0x12
        /*004a*/ 	.short	(.L_13 - .L_12)
	.align		4
.L_12:
        /*004c*/ 	.word	index@(_Z9cuda_meanPdiiS_)
        /*0050*/ 	.word	0x00000000
.L_13:


//--------------------- .nv.compat                --------------------------
	.section	.nv.compat,"",@"SHT_CUDA_COMPAT_INFO"
	.align	4
        /*0000*/ 	.byte	0x02, 0x09, 0x00, 0x00, 0x02, 0x02, 0x01, 0x00, 0x02, 0x05, 0x05, 0x00, 0x03, 0x07, 0x01, 0x01
        /*0010*/ 	.byte	0x02, 0x03, 0x00, 0x00, 0x02, 0x06, 0x01, 0x00, 0x04, 0x0b, 0x08, 0x00, 0x01, 0x00, 0x00, 0x00
        /*0020*/ 	.byte	0x00, 0x00, 0x00, 0x00


//--------------------- .nv.info._Z15cuda_covariancePdiiS_S_ --------------------------
	.section	.nv.info._Z15cuda_covariancePdiiS_S_,"",@"SHT_CUDA_INFO"
	.sectionflags	@""
	.align	4


	//----- nvinfo : EIATTR_CUDA_API_VERSION
	.align		4
        /*0000*/ 	.byte	0x04, 0x37
        /*0002*/ 	.short	(.L_15 - .L_14)
.L_14:
        /*0004*/ 	.word	0x00000082


	//----- nvinfo : EIATTR_KPARAM_INFO
	.align		4
.L_15:
        /*0008*/ 	.byte	0x04, 0x17
        /*000a*/ 	.short	(.L_17 - .L_16)
.L_16:
        /*000c*/ 	.word	0x00000000
        /*0010*/ 	.short	0x0004
        /*0012*/ 	.short	0x0018
        /*0014*/ 	.byte	0x00, 0xf5, 0x21, 0x00


	//----- nvinfo : EIATTR_KPARAM_INFO
	.align		4
.L_17:
        /*0018*/ 	.byte	0x04, 0x17
        /*001a*/ 	.short	(.L_19 - .L_18)
.L_18:
        /*001c*/ 	.word	0x00000000
        /*0020*/ 	.short	0x0003
        /*0022*/ 	.short	0x0010
        /*0024*/ 	.byte	0x00, 0xf5, 0x21, 0x00


	//----- nvinfo : EIATTR_KPARAM_INFO
	.align		4
.L_19:
        /*0028*/ 	.byte	0x04, 0x17
        /*002a*/ 	.short	(.L_21 - .L_20)
.L_20:
        /*002c*/ 	.word	0x00000000
        /*0030*/ 	.short	0x0002
        /*0032*/ 	.short	0x000c
        /*0034*/ 	.byte	0x00, 0xf0, 0x11, 0x00


	//----- nvinfo : EIATTR_KPARAM_INFO
	.align		4
.L_21:
        /*0038*/ 	.byte	0x04, 0x17
        /*003a*/ 	.short	(.L_23 - .L_22)
.L_22:
        /*003c*/ 	.word	0x00000000
        /*0040*/ 	.short	0x0001
        /*0042*/ 	.short	0x0008
        /*0044*/ 	.byte	0x00, 0xf0, 0x11, 0x00


	//----- nvinfo : EIATTR_KPARAM_INFO
	.align		4
.L_23:
        /*0048*/ 	.byte	0x04, 0x17
        /*004a*/ 	.short	(.L_25 - .L_24)
.L_24:
        /*004c*/ 	.word	0x00000000
        /*0050*/ 	.short	0x0000
        /*0052*/ 	.short	0x0000
        /*0054*/ 	.byte	0x00, 0xf5, 0x21, 0x00


	//----- nvinfo : EIATTR_SPARSE_MMA_MASK
	.align		4
.L_25:
        /*0058*/ 	.byte	0x03, 0x50
        /*005a*/ 	.short	0x0000


	//----- nvinfo : EIATTR_MAXREG_COUNT
	.align		4
        /*005c*/ 	.byte	0x03, 0x1b
        /*005e*/ 	.short	0x00ff


	//----- nvinfo : EIATTR_NUM_BARRIERS
	.align		4
        /*0060*/ 	.byte	0x02, 0x4c
        /*0062*/ 	.byte	0x01
	.zero		1


	//----- nvinfo : EIATTR_MERCURY_ISA_VERSION
	.align		4
        /*0064*/ 	.byte	0x03, 0x5f
        /*0066*/ 	.short	0x0101


	//----- nvinfo : EIATTR_VRC_CTA_INIT_COUNT
	.align		4
        /*0068*/ 	.byte	0x02, 0x4a
	.zero		1
	.zero		1


	//----- nvinfo : EIATTR_EXIT_INSTR_OFFSETS
	.align		4
        /*006c*/ 	.byte	0x04, 0x1c
        /*006e*/ 	.short	(.L_27 - .L_26)


	//   ....[0]....
.L_26:
        /*0070*/ 	.word	0x00005290


	//   ....[1]....
        /*0074*/ 	.word	0x00005990


	//   ....[2]....
        /*0078*/ 	.word	0x00005a20


	//----- nvinfo : EIATTR_CRS_STACK_SIZE
	.align		4
.L_27:
        /*007c*/ 	.byte	0x04, 0x1e
        /*007e*/ 	.short	(.L_29 - .L_28)
.L_28:
        /*0080*/ 	.word	0x00000000


	//----- nvinfo : EIATTR_CBANK_PARAM_SIZE
	.align		4
.L_29:
        /*0084*/ 	.byte	0x03, 0x19
        /*0086*/ 	.short	0x0020


	//----- nvinfo : EIATTR_PARAM_CBANK
	.align		4
        /*0088*/ 	.byte	0x04, 0x0a
        /*008a*/ 	.short	(.L_31 - .L_30)
	.align		4
.L_30:
        /*008c*/ 	.word	index@(.nv.constant0._Z15cuda_covariancePdiiS_S_)
        /*0090*/ 	.short	0x0380
        /*0092*/ 	.short	0x0020


	//----- nvinfo : EIATTR_SW_WAR
	.align		4
.L_31:
        /*0094*/ 	.byte	0x04, 0x36
        /*0096*/ 	.short	(.L_33 - .L_32)
.L_32:
        /*0098*/ 	.word	0x00000008
.L_33:


//--------------------- .nv.info._Z9cuda_meanPdiiS_ --------------------------
	.section	.nv.info._Z9cuda_meanPdiiS_,"",@"SHT_CUDA_INFO"
	.sectionflags	@""
	.align	4


	//----- nvinfo : EIATTR_CUDA_API_VERSION
	.align		4
        /*0000*/ 	.byte	0x04, 0x37
        /*0002*/ 	.short	(.L_35 - .L_34)
.L_34:
        /*0004*/ 	.word	0x00000082


	//----- nvinfo : EIATTR_KPARAM_INFO
	.align		4
.L_35:
        /*0008*/ 	.byte	0x04, 0x17
        /*000a*/ 	.short	(.L_37 - .L_36)
.L_36:
        /*000c*/ 	.word	0x00000000
        /*0010*/ 	.short	0x0003
        /*0012*/ 	.short	0x0010
        /*0014*/ 	.byte	0x00, 0xf5, 0x21, 0x00


	//----- nvinfo : EIATTR_KPARAM_INFO
	.align		4
.L_37:
        /*0018*/ 	.byte	0x04, 0x17
        /*001a*/ 	.short	(.L_39 - .L_38)
.L_38:
        /*001c*/ 	.word	0x00000000
        /*0020*/ 	.short	0x0002
        /*0022*/ 	.short	0x000c
        /*0024*/ 	.byte	0x00, 0xf0, 0x11, 0x00


	//----- nvinfo : EIATTR_KPARAM_INFO
	.align		4
.L_39:
        /*0028*/ 	.byte	0x04, 0x17
        /*002a*/ 	.short	(.L_41 - .L_40)
.L_40:
        /*002c*/ 	.word	0x00000000
        /*0030*/ 	.short	0x0001
        /*0032*/ 	.short	0x0008
        /*0034*/ 	.byte	0x00, 0xf0, 0x11, 0x00


	//----- nvinfo : EIATTR_KPARAM_INFO
	.align		4
.L_41:
        /*0038*/ 	.byte	0x04, 0x17
        /*003a*/ 	.short	(.L_43 - .L_42)
.L_42:
        /*003c*/ 	.word	0x00000000
        /*0040*/ 	.short	0x0000
        /*0042*/ 	.short	0x0000
        /*0044*/ 	.byte	0x00, 0xf5, 0x21, 0x00


	//----- nvinfo : EIATTR_SPARSE_MMA_MASK
	.align		4
.L_43:
        /*0048*/ 	.byte	0x03, 0x50
        /*004a*/ 	.short	0x0000


	//----- nvinfo : EIATTR_MAXREG_COUNT
	.align		4
        /*004c*/ 	.byte	0x03, 0x1b
        /*004e*/ 	.short	0x00ff


	//----- nvinfo : EIATTR_NUM_BARRIERS
	.align		4
        /*0050*/ 	.byte	0x02, 0x4c
        /*0052*/ 	.byte	0x01
	.zero		1


	//----- nvinfo : EIATTR_MERCURY_ISA_VERSION
	.align		4
        /*0054*/ 	.byte	0x03, 0x5f
        /*0056*/ 	.short	0x0101


	//----- nvinfo : EIATTR_VRC_CTA_INIT_COUNT
	.align		4
        /*0058*/ 	.byte	0x02, 0x4a
	.zero		1
	.zero		1


	//----- nvinfo : EIATTR_EXIT_INSTR_OFFSETS
	.align		4
        /*005c*/ 	.byte	0x04, 0x1c
        /*005e*/ 	.short	(.L_45 - .L_44)


	//   ....[0]....
.L_44:
        /*0060*/ 	.word	0x000032a0


	//   ....[1]....
        /*0064*/ 	.word	0x00003540


	//   ....[2]....
        /*0068*/ 	.word	0x00003680


	//   ....[3]....
        /*006c*/ 	.word	0x00003780


	//   ....[4]....
        /*0070*/ 	.word	0x00003810


	//----- nvinfo : EIATTR_CRS_STACK_SIZE
	.align		4
.L_45:
        /*0074*/ 	.byte	0x04, 0x1e
        /*0076*/ 	.short	(.L_47 - .L_46)
.L_46:
        /*0078*/ 	.word	0x00000000


	//----- nvinfo : EIATTR_CBANK_PARAM_SIZE
	.align		4
.L_47:
        /*007c*/ 	.byte	0x03, 0x19
        /*007e*/ 	.short	0x0018


	//----- nvinfo : EIATTR_PARAM_CBANK
	.align		4
        /*0080*/ 	.byte	0x04, 0x0a
        /*0082*/ 	.short	(.L_49 - .L_48)
	.align		4
.L_48:
        /*0084*/ 	.word	index@(.nv.constant0._Z9cuda_meanPdiiS_)
        /*0088*/ 	.short	0x0380
        /*008a*/ 	.short	0x0018


	//----- nvinfo : EIATTR_SW_WAR
	.align		4
.L_49:
        /*008c*/ 	.byte	0x04, 0x36
        /*008e*/ 	.short	(.L_51 - .L_50)
.L_50:
        /*0090*/ 	.word	0x00000008
.L_51:


//--------------------- .nv.callgraph             --------------------------
	.section	.nv.callgraph,"",@"SHT_CUDA_CALLGRAPH"
	.align	4
	.sectionentsize	8
	.align		4
        /*0000*/ 	.word	0x00000000
	.align		4
        /*0004*/ 	.word	0xffffffff
	.align		4
        /*0008*/ 	.word	0x00000000
	.align		4
        /*000c*/ 	.word	0xfffffffe
	.align		4
        /*0010*/ 	.word	0x00000000
	.align		4
        /*0014*/ 	.word	0xfffffffd
	.align		4
        /*0018*/ 	.word	0x00000000
	.align		4
        /*001c*/ 	.word	0xfffffffc


//--------------------- .text._Z15cuda_covariancePdiiS_S_ --------------------------
	.section	.text._Z15cuda_covariancePdiiS_S_,"ax",@progbits
	.align	128
        .global         _Z15cuda_covariancePdiiS_S_
        .type           _Z15cuda_covariancePdiiS_S_,@function
        .size           _Z15cuda_covariancePdiiS_S_,(.L_x_129 - _Z15cuda_covariancePdiiS_S_)
        .other          _Z15cuda_covariancePdiiS_S_,@"STO_CUDA_ENTRY STV_DEFAULT"
_Z15cuda_covariancePdiiS_S_:
.text._Z15cuda_covariancePdiiS_S_:
[----:B------:R-:W-:Y:S01]  /*0000*/  LDC R1, c[0x0][0x37c] ;  /* 0x0000df00ff017b82 */ /* 0x000fe20000000800 */
[----:B------:R-:W0:Y:S01]  /*0010*/  LDCU UR8, c[0x0][0x38c] ;  /* 0x00007180ff0877ac */ /* 0x000e220008000800 */
[----:B------:R-:W1:Y:S01]  /*0020*/  LDCU.64 UR10, c[0x0][0x358] ;  /* 0x00006b00ff0a77ac */ /* 0x000e620008000a00 */
[----:B0-----:R-:W-:Y:S02]  /*0030*/  UISETP.NE.AND UP0, UPT, UR8, URZ, UPT ;  /* 0x000000ff0800728c */ /* 0x001fe4000bf05270 */
[----:B------:R-:W-:-:S07]  /*0040*/  UIMAD UR13, UR8, UR8, URZ ;  /* 0x00000008080d72a4 */ /* 0x000fce000f8e02ff */
[----:B-1----:R-:W-:Y:S05]  /*0050*/  BRA.U !UP0, `(.L_x_0) ;  /* 0x00000005081c7547 */ /* 0x002fea000b800000 */
[----:B------:R-:W0:Y:S01]  /*0060*/  S2R R5, SR_TID.X ;  /* 0x0000000000057919 */ /* 0x000e220000002100 */
[----:B------:R-:W-:Y:S01]  /*0070*/  UISETP.LT.U32.AND UP0, UPT, UR13, 0x1, UPT ;  /* 0x000000010d00788c */ /* 0x000fe2000bf01070 */
[----:B------:R-:W-:-:S03]  /*0080*/  IMAD.MOV.U32 R0, RZ, RZ, RZ ;  /* 0x000000ffff007224 */ /* 0x000fc600078e00ff */
[----:B------:R-:W-:Y:S02]  /*0090*/  USEL UR4, UR13, 0x1, !UP0 ;  /* 0x000000010d047887 */ /* 0x000fe4000c000000 */
[----:B------:R-:W-:Y:S02]  /*00a0*/  UISETP.GE.U32.AND UP0, UPT, UR13, 0x8, UPT ;  /* 0x000000080d00788c */ /* 0x000fe4000bf06070 */
[----:B------:R-:W-:-:S04]  /*00b0*/  ULOP3.LUT UR9, UR4, 0x5, URZ, 0xc0, !UPT ;  /* 0x0000000504097892 */ /* 0x000fc8000f8ec0ff */
[----:B------:R-:W-:-:S03]  /*00c0*/  UISETP.NE.AND UP1, UPT, UR9, URZ, UPT ;  /* 0x000000ff0900728c */ /* 0x000fc6000bf25270 */
[----:B------:R-:W-:Y:S08]  /*00d0*/  BRA.U !UP0, `(.L_x_1) ;  /* 0x0000000108787547 */ /* 0x000ff0000b800000 */
[----:B------:R-:W1:Y:S01]  /*00e0*/  S2UR UR7, SR_CgaCtaId ;  /* 0x00000000000779c3 */ /* 0x000e620000008800 */
[----:B------:R-:W-:Y:S01]  /*00f0*/  ULOP3.LUT UR12, UR4, 0xfffffff8, URZ, 0xc0, !UPT ;  /* 0xfffffff8040c7892 */ /* 0x000fe2000f8ec0ff */
[----:B------:R-:W-:Y:S01]  /*0100*/  IMAD.MOV.U32 R3, RZ, RZ, RZ ;  /* 0x000000ffff037224 */ /* 0x000fe200078e00ff */
[----:B------:R-:W-:Y:S02]  /*0110*/  UMOV UR5, 0x400 ;  /* 0x0000040000057882 */ /* 0x000fe40000000000 */
[----:B------:R-:W-:Y:S02]  /*0120*/  UIADD3 UR6, UPT, UPT, UR5, 0xc80, URZ ;  /* 0x00000c8005067890 */ /* 0x000fe4000fffe0ff */
[----:B------:R-:W-:Y:S01]  /*0130*/  IMAD.U32 R0, RZ, RZ, UR12 ;  /* 0x0000000cff007e24 */ /* 0x000fe2000f8e00ff */
[----:B-1----:R-:W-:Y:S02]  /*0140*/  ULEA UR5, UR7, UR5, 0x18 ;  /* 0x0000000507057291 */ /* 0x002fe4000f8ec0ff */
[----:B------:R-:W-:-:S12]  /*0150*/  ULEA UR6, UR7, UR6, 0x18 ;  /* 0x0000000607067291 */ /* 0x000fd8000f8ec0ff */
.L_x_2:
[C---:B01----:R-:W-:Y:S01]  /*0160*/  IMAD R2, R3.reuse, 0x64, R5 ;  /* 0x0000006403027824 */ /* 0x043fe200078e0205 */
[----:B------:R-:W-:-:S04]  /*0170*/  IADD3 R3, PT, PT, R3, 0x8, RZ ;  /* 0x0000000803037810 */ /* 0x000fc80007ffe0ff */
[C---:B------:R-:W-:Y:S02]  /*0180*/  LEA R4, R2.reuse, UR5, 0x3 ;  /* 0x0000000502047c11 */ /* 0x040fe4000f8e18ff */
[----:B------:R-:W-:Y:S02]  /*0190*/  LEA R2, R2, UR6, 0x3 ;  /* 0x0000000602027c11 */ /* 0x000fe4000f8e18ff */
[----:B------:R-:W-:Y:S01]  /*01a0*/  ISETP.NE.AND P0, PT, R3, R0, PT ;  /* 0x000000000300720c */ /* 0x000fe20003f05270 */
[----:B------:R1:W-:Y:S04]  /*01b0*/  STS.64 [R4], RZ ;  /* 0x000000ff04007388 */ /* 0x0003e80000000a00 */
[----:B------:R1:W-:Y:S04]  /*01c0*/  STS.64 [R2], RZ ;  /* 0x000000ff02007388 */ /* 0x0003e80000000a00 */
[----:B------:R1:W-:Y:S04]  /*01d0*/  STS.64 [R4+0x320], RZ ;  /* 0x000320ff04007388 */ /* 0x0003e80000000a00 */
        /* <DEDUP_REMOVED lines=12> */
[----:B------:R1:W-:Y:S01]  /*02a0*/  STS.64 [R2+0x15e0], RZ ;  /* 0x0015e0ff02007388 */ /* 0x0003e20000000a00 */
[----:B------:R-:W-:Y:S05]  /*02b0*/  @P0 BRA `(.L_x_2) ;  /* 0xfffffffc00a80947 */ /* 0x000fea000383ffff */
.L_x_1:
[----:B------:R-:W-:Y:S05]  /*02c0*/  BRA.U !UP1, `(.L_x_0) ;  /* 0x0000000109807547 */ /* 0x000fea000b800000 */
[----:B------:R-:W-:Y:S02]  /*02d0*/  UISETP.GE.U32.AND UP0, UPT, UR9, 0x4, UPT ;  /* 0x000000040900788c */ /* 0x000fe4000bf06070 */
[----:B------:R-:W-:-:S04]  /*02e0*/  ULOP3.LUT UR4, UR4, 0x1, URZ, 0xc0, !UPT ;  /* 0x0000000104047892 */ /* 0x000fc8000f8ec0ff */
[----:B------:R-:W-:-:S03]  /*02f0*/  UISETP.NE.U32.AND UP1, UPT, UR4, 0x1, UPT ;  /* 0x000000010400788c */ /* 0x000fc6000bf25070 */
[----:B------:R-:W-:Y:S08]  /*0300*/  BRA.U !UP0, `(.L_x_3) ;  /* 0x0000000108447547 */ /* 0x000ff0000b800000 */
[----:B------:R-:W2:Y:S01]  /*0310*/  S2UR UR5, SR_CgaCtaId ;  /* 0x00000000000579c3 */ /* 0x000ea20000008800 */
[----:B------:R-:W-:Y:S01]  /*0320*/  UMOV UR4, 0x400 ;  /* 0x0000040000047882 */ /* 0x000fe20000000000 */
[C---:B01----:R-:W-:Y:S01]  /*0330*/  IMAD R2, R0.reuse, 0x64, R5 ;  /* 0x0000006400027824 */ /* 0x043fe200078e0205 */
[----:B------:R-:W-:Y:S01]  /*0340*/  UIADD3 UR6, UPT, UPT, UR4, 0xc80, URZ ;  /* 0x00000c8004067890 */ /* 0x000fe2000fffe0ff */
[----:B------:R-:W-:Y:S01]  /*0350*/  VIADD R0, R0, 0x4 ;  /* 0x0000000400007836 */ /* 0x000fe20000000000 */
[----:B--2---:R-:W-:Y:S02]  /*0360*/  ULEA UR4, UR5, UR4, 0x18 ;  /* 0x0000000405047291 */ /* 0x004fe4000f8ec0ff */
[----:B------:R-:W-:-:S04]  /*0370*/  ULEA UR6, UR5, UR6, 0x18 ;  /* 0x0000000605067291 */ /* 0x000fc8000f8ec0ff */
[C---:B------:R-:W-:Y:S02]  /*0380*/  LEA R3, R2.reuse, UR4, 0x3 ;  /* 0x0000000402037c11 */ /* 0x040fe4000f8e18ff */
[----:B------:R-:W-:-:S03]  /*0390*/  LEA R2, R2, UR6, 0x3 ;  /* 0x0000000602027c11 */ /* 0x000fc6000f8e18ff */
[----:B------:R2:W-:Y:S04]  /*03a0*/  STS.64 [R3], RZ ;  /* 0x000000ff03007388 */ /* 0x0005e80000000a00 */
[----:B------:R2:W-:Y:S04]  /*03b0*/  STS.64 [R2], RZ ;  /* 0x000000ff02007388 */ /* 0x0005e80000000a00 */
[----:B------:R2:W-:Y:S04]  /*03c0*/  STS.64 [R3+0x320], RZ ;  /* 0x000320ff03007388 */ /* 0x0005e80000000a00 */
[----:B------:R2:W-:Y:S04]  /*03d0*/  STS.64 [R2+0x320], RZ ;  /* 0x000320ff02007388 */ /* 0x0005e80000000a00 */
[----:B------:R2:W-:Y:S04]  /*03e0*/  STS.64 [R3+0x640], RZ ;  /* 0x000640ff03007388 */ /* 0x0005e80000000a00 */
[----:B------:R2:W-:Y:S04]  /*03f0*/  STS.64 [R2+0x640], RZ ;  /* 0x000640ff02007388 */ /* 0x0005e80000000a00 */
[----:B------:R2:W-:Y:S04]  /*0400*/  STS.64 [R3+0x960], RZ ;  /* 0x000960ff03007388 */ /* 0x0005e80000000a00 */
[----:B------:R2:W-:Y:S02]  /*0410*/  STS.64 [R2+0x960], RZ ;  /* 0x000960ff02007388 */ /* 0x0005e40000000a00 */
.L_x_3:
[----:B------:R-:W-:Y:S05]  /*0420*/  BRA.U UP1, `(.L_x_0) ;  /* 0x0000000101287547 */ /* 0x000fea000b800000 */
[----:B------:R-:W3:Y:S01]  /*0430*/  S2UR UR5, SR_CgaCtaId ;  /* 0x00000000000579c3 */ /* 0x000ee20000008800 */
[----:B------:R-:W-:Y:S01]  /*0440*/  UMOV UR4, 0x400 ;  /* 0x0000040000047882 */ /* 0x000fe20000000000 */
[----:B0-----:R-:W-:Y:S01]  /*0450*/  IMAD R0, R0, 0x64, R5 ;  /* 0x0000006400007824 */ /* 0x001fe200078e0205 */
[----:B------:R-:W-:Y:S02]  /*0460*/  UIADD3 UR6, UPT, UPT, UR4, 0xc80, URZ ;  /* 0x00000c8004067890 */ /* 0x000fe4000fffe0ff */
[----:B---3--:R-:W-:Y:S02]  /*0470*/  ULEA UR4, UR5, UR4, 0x18 ;  /* 0x0000000405047291 */ /* 0x008fe4000f8ec0ff */
[----:B------:R-:W-:-:S04]  /*0480*/  ULEA UR6, UR5, UR6, 0x18 ;  /* 0x0000000605067291 */ /* 0x000fc8000f8ec0ff */
[C---:B-12---:R-:W-:Y:S02]  /*0490*/  LEA R2, R0.reuse, UR4, 0x3 ;  /* 0x0000000400027c11 */ /* 0x046fe4000f8e18ff */
[----:B------:R-:W-:-:S03]  /*04a0*/  LEA R0, R0, UR6, 0x3 ;  /* 0x0000000600007c11 */ /* 0x000fc6000f8e18ff */
[----:B------:R3:W-:Y:S04]  /*04b0*/  STS.64 [R2], RZ ;  /* 0x000000ff02007388 */ /* 0x0007e80000000a00 */
[----:B------:R3:W-:Y:S02]  /*04c0*/  STS.64 [R0], RZ ;  /* 0x000000ff00007388 */ /* 0x0007e40000000a00 */
.L_x_0:
[----:B------:R-:W4:Y:S01]  /*04d0*/  LDCU UR6, c[0x0][0x388] ;  /* 0x00007100ff0677ac */ /* 0x000f220008000800 */
[----:B------:R-:W-:-:S04]  /*04e0*/  UISETP.GE.AND UP0, UPT, UR8, 0x1, UPT ;  /* 0x000000010800788c */ /* 0x000fc8000bf06270 */
[----:B----4-:R-:W-:Y:S02]  /*04f0*/  UISETP.LT.OR UP0, UPT, UR6, 0x1, !UP0 ;  /* 0x000000010600788c */ /* 0x010fe4000c701670 */
[----:B------:R-:W-:-:S04]  /*0500*/  UIADD3 UR4, UPT, UPT, UR6, 0x63, URZ ;  /* 0x0000006306047890 */ /* 0x000fc8000fffe0ff */
[----:B------:R-:W-:-:S04]  /*0510*/  UIMAD.WIDE UR4, UR4, 0x51eb851f, URZ ;  /* 0x51eb851f040478a5 */ /* 0x000fc8000f8e02ff */
[----:B------:R-:W-:-:S04]  /*0520*/  USHF.R.U32.HI UR4, URZ, 0x1f, UR5 ;  /* 0x0000001fff047899 */ /* 0x000fc80008011605 */
[----:B------:R-:W-:Y:S01]  /*0530*/  ULEA.HI.SX32 UR4, UR5, UR4, 0x1b ;  /* 0x0000000405047291 */ /* 0x000fe2000f8fdaff */
[----:B------:R-:W-:Y:S06]  /*0540*/  BAR.SYNC.DEFER_BLOCKING 0x0 ;  /* 0x0000000000007b1d */ /* 0x000fec0000010000 */
[----:B------:R-:W-:Y:S05]  /*0550*/  BRA.U UP0, `(.L_x_4) ;  /* 0x0000001900c47547 */ /* 0x000fea000b800000 */
[----:B-123--:R-:W1:Y:S01]  /*0560*/  S2R R2, SR_TID.X ;  /* 0x0000000000027919 */ /* 0x00ee620000002100 */
[----:B------:R-:W-:Y:S01]  /*0570*/  UISETP.LT.AND UP0, UPT, UR4, 0x1, UPT ;  /* 0x000000010400788c */ /* 0x000fe2000bf01270 */
[----:B------:R-:W-:Y:S01]  /*0580*/  IMAD.MOV.U32 R3, RZ, RZ, RZ ;  /* 0x000000ffff037224 */ /* 0x000fe200078e00ff */
[----:B------:R-:W2:Y:S01]  /*0590*/  I2F.F64.U32 R10, UR6 ;  /* 0x00000006000a7d12 */ /* 0x000ea20008201800 */
[----:B------:R-:W-:Y:S02]  /*05a0*/  ULOP3.LUT UR7, UR8, 0x7, URZ, 0xc0, !UPT ;  /* 0x0000000708077892 */ /* 0x000fe4000f8ec0ff */
[----:B------:R-:W-:Y:S02]  /*05b0*/  ULOP3.LUT UR9, UR8, 0x3, URZ, 0xc0, !UPT ;  /* 0x0000000308097892 */ /* 0x000fe4000f8ec0ff */
[----:B------:R-:W-:Y:S02]  /*05c0*/  ULOP3.LUT UR5, UR8, 0x7ffffff8, URZ, 0xc0, !UPT ;  /* 0x7ffffff808057892 */ /* 0x000fe4000f8ec0ff */
[----:B------:R-:W-:-:S12]  /*05d0*/  USEL UR6, UR4, 0x1, !UP0 ;  /* 0x0000000104067887 */ /* 0x000fd8000c000000 */
.L_x_32:
[----:B---3--:R-:W3:Y:S01]  /*05e0*/  LDCU UR8, c[0x0][0x38c] ;  /* 0x00007180ff0877ac */ /* 0x008ee20008000800 */
[C---:B01----:R-:W-:Y:S02]  /*05f0*/  IMAD R5, R3.reuse, 0x64, R2 ;  /* 0x0000006403057824 */ /* 0x043fe400078e0202 */
[----:B------:R-:W-:Y:S02]  /*0600*/  HFMA2 R4, -RZ, RZ, 0, 0 ;  /* 0x00000000ff047431 */ /* 0x000fe400000001ff */
[----:B------:R-:W-:-:S05]  /*0610*/  VIADD R3, R3, 0x1 ;  /* 0x0000000103037836 */ /* 0x000fca0000000000 */
[----:B------:R-:W-:Y:S01]  /*0620*/  ISETP.NE.AND P1, PT, R3, UR6, PT ;  /* 0x0000000603007c0c */ /* 0x000fe2000bf25270 */
[----:B---3--:R-:W-:-:S09]  /*0630*/  UISETP.GE.U32.AND UP0, UPT, UR8, 0x8, UPT ;  /* 0x000000080800788c */ /* 0x008fd2000bf06070 */
[----:B----4-:R-:W-:Y:S05]  /*0640*/  BRA.U !UP0, `(.L_x_5) ;  /* 0x0000000d08347547 */ /* 0x010fea000b800000 */
[----:B------:R-:W0:Y:S01]  /*0650*/  LDC.64 R12, c[0x0][0x380] ;  /* 0x0000e000ff0c7b82 */ /* 0x000e220000000a00 */
[----:B------:R-:W-:Y:S01]  /*0660*/  IMAD.MOV.U32 R4, RZ, RZ, RZ ;  /* 0x000000ffff047224 */ /* 0x000fe200078e00ff */
[----:B------:R-:W1:Y:S06]  /*0670*/  LDCU UR8, c[0x0][0x388] ;  /* 0x00007100ff0877ac */ /* 0x000e6c0008000800 */
[----:B------:R-:W3:Y:S02]  /*0680*/  LDC.64 R14, c[0x0][0x390] ;  /* 0x0000e400ff0e7b82 */ /* 0x000ee40000000a00 */
.L_x_16:
[----:B-1----:R-:W-:Y:S01]  /*0690*/  ISETP.GE.U32.AND P0, PT, R5, UR8, PT ;  /* 0x0000000805007c0c */ /* 0x002fe2000bf06070 */
[----:B------:R-:W-:-:S12]  /*06a0*/  BSSY.RECONVERGENT B0, `(.L_x_6) ;  /* 0x00000c3000007945 */ /* 0x000fd80003800200 */
[----:B------:R-:W-:Y:S05]  /*06b0*/  @P0 BRA `(.L_x_7) ;  /* 0x0000000c00040947 */ /* 0x000fea0003800000 */
[----:B---3--:R-:W-:-:S05]  /*06c0*/  IMAD.WIDE.U32 R16, R4, 0x8, R14 ;  /* 0x0000000804107825 */ /* 0x008fca00078e000e */
[----:B------:R-:W3:Y:S01]  /*06d0*/  LDG.E.64 R26, desc[UR10][R16.64] ;  /* 0x0000000a101a7981 */ /* 0x000ee2000c1e1b00 */
[----:B------:R-:W-:-:S04]  /*06e0*/  IMAD R7, R4, UR8, R5 ;  /* 0x0000000804077c24 */ /* 0x000fc8000f8e0205 */
[----:B0-----:R-:W-:-:S05]  /*06f0*/  IMAD.WIDE.U32 R20, R7, 0x8, R12 ;  /* 0x0000000807147825 */ /* 0x001fca00078e000c */
[----:B------:R0:W5:Y:S01]  /*0700*/  LDG.E.64 R18, desc[UR10][R20.64] ;  /* 0x0000000a14127981 */ /* 0x000162000c1e1b00 */
[----:B--2---:R-:W1:Y:S01]  /*0710*/  MUFU.RCP64H R9, R11 ;  /* 0x0000000b00097308 */ /* 0x004e620000001800 */
[----:B------:R-:W-:-:S06]  /*0720*/  IMAD.MOV.U32 R8, RZ, RZ, 0x1 ;  /* 0x00000001ff087424 */ /* 0x000fcc00078e00ff */
[----:B-1----:R-:W-:-:S08]  /*0730*/  DFMA R22, R8, -R10, 1 ;  /* 0x3ff000000816742b */ /* 0x002fd0000000080a */
[----:B------:R-:W-:-:S08]  /*0740*/  DFMA R22, R22, R22, R22 ;  /* 0x000000161616722b */ /* 0x000fd00000000016 */
[----:B------:R-:W-:-:S08]  /*0750*/  DFMA R22, R8, R22, R8 ;  /* 0x000000160816722b */ /* 0x000fd00000000008 */
[----:B------:R-:W-:-:S08]  /*0760*/  DFMA R8, R22, -R10, 1 ;  /* 0x3ff000001608742b */ /* 0x000fd0000000080a */
[----:B------:R-:W-:-:S08]  /*0770*/  DFMA R8, R22, R8, R22 ;  /* 0x000000081608722b */ /* 0x000fd00000000016 */
[----:B---3--:R-:W-:Y:S01]  /*0780*/  DMUL R22, R26, R8 ;  /* 0x000000081a167228 */ /* 0x008fe20000000000 */
[----:B------:R-:W-:-:S07]  /*0790*/  FSETP.GEU.AND P2, PT, |R27|, 6.5827683646048100446e-37, PT ;  /* 0x036000001b00780b */ /* 0x000fce0003f4e200 */
[----:B------:R-:W-:-:S08]  /*07a0*/  DFMA R24, R22, -R10, R26 ;  /* 0x8000000a1618722b */ /* 0x000fd0000000001a */
[----:B------:R-:W-:-:S10]  /*07b0*/  DFMA R8, R8, R24, R22 ;  /* 0x000000180808722b */ /* 0x000fd40000000016 */
[----:B------:R-:W-:-:S05]  /*07c0*/  FFMA R0, RZ, R11, R9 ;  /* 0x0000000bff007223 */ /* 0x000fca0000000009 */
[----:B------:R-:W-:-:S13]  /*07d0*/  FSETP.GT.AND P0, PT, |R0|, 1.469367938527859385e-39, PT ;  /* 0x001000000000780b */ /* 0x000fda0003f04200 */
[----:B0-----:R-:W-:Y:S05]  /*07e0*/  @P0 BRA P2, `(.L_x_8) ;  /* 0x0000000000100947 */ /* 0x001fea0001000000 */
[----:B------:R-:W-:Y:S01]  /*07f0*/  IMAD.MOV.U32 R24, RZ, RZ, R10 ;  /* 0x000000ffff187224 */ /* 0x000fe200078e000a */
[----:B------:R-:W-:Y:S02]  /*0800*/  MOV R25, R11 ;  /* 0x0000000b00197202 */ /* 0x000fe40000000f00 */
[----:B------:R-:W-:-:S07]  /*0810*/  MOV R0, 0x830 ;  /* 0x0000083000007802 */ /* 0x000fce0000000f00 */
[----:B-----5:R-:W-:Y:S05]  /*0820*/  CALL.REL.NOINC `($__internal_0_$__cuda_sm20_div_rn_f64_full) ;  /* 0x0000005000807944 */ /* 0x020fea0003c00000 */
.L_x_8:
[----:B-----5:R-:W-:-:S07]  /*0830*/  DADD R8, R18, -R8 ;  /* 0x0000000012087229 */ /* 0x020fce0000000808 */
[----:B------:R0:W-:Y:S04]  /*0840*/  STG.E.64 desc[UR10][R20.64], R8 ;  /* 0x0000000814007986 */ /* 0x0001e8000c101b0a */
[----:B------:R-:W0:Y:S01]  /*0850*/  LDG.E.64 R26, desc[UR10][R16.64+0x8] ;  /* 0x0000080a101a7981 */ /* 0x000e22000c1e1b00 */
[----:B------:R-:W-:-:S04]  /*0860*/  VIADD R7, R7, UR8 ;  /* 0x0000000807077c36 */ /* 0x000fc80008000000 */
[----:B------:R-:W-:-:S05]  /*0870*/  IMAD.WIDE.U32 R32, R7, 0x8, R12 ;  /* 0x0000000807207825 */ /* 0x000fca00078e000c */
[----:B------:R1:W5:Y:S01]  /*0880*/  LDG.E.64 R18, desc[UR10][R32.64] ;  /* 0x0000000a20127981 */ /* 0x000362000c1e1b00 */
[----:B------:R-:W2:Y:S01]  /*0890*/  MUFU.RCP64H R23, R11 ;  /* 0x0000000b00177308 */ /* 0x000ea20000001800 */
[----:B------:R-:W-:-:S06]  /*08a0*/  IMAD.MOV.U32 R22, RZ, RZ, 0x1 ;  /* 0x00000001ff167424 */ /* 0x000fcc00078e00ff */
[----:B--2---:R-:W-:-:S08]  /*08b0*/  DFMA R24, R22, -R10, 1 ;  /* 0x3ff000001618742b */ /* 0x004fd0000000080a */
[----:B------:R-:W-:-:S08]  /*08c0*/  DFMA R24, R24, R24, R24 ;  /* 0x000000181818722b */ /* 0x000fd00000000018 */
[----:B------:R-:W-:-:S08]  /*08d0*/  DFMA R24, R22, R24, R22 ;  /* 0x000000181618722b */ /* 0x000fd00000000016 */
[----:B------:R-:W-:-:S08]  /*08e0*/  DFMA R22, R24, -R10, 1 ;  /* 0x3ff000001816742b */ /* 0x000fd0000000080a */
[----:B------:R-:W-:-:S08]  /*08f0*/  DFMA R22, R24, R22, R24 ;  /* 0x000000161816722b */ /* 0x000fd00000000018 */
[----:B0-----:R-:W-:Y:S01]  /*0900*/  DMUL R8, R22, R26 ;  /* 0x0000001a16087228 */ /* 0x001fe20000000000 */
[----:B------:R-:W-:-:S07]  /*0910*/  FSETP.GEU.AND P2, PT, |R27|, 6.5827683646048100446e-37, PT ;  /* 0x036000001b00780b */ /* 0x000fce0003f4e200 */
[----:B------:R-:W-:-:S08]  /*0920*/  DFMA R20, R8, -R10, R26 ;  /* 0x8000000a0814722b */ /* 0x000fd0000000001a */
[----:B------:R-:W-:-:S10]  /*0930*/  DFMA R8, R22, R20, R8 ;  /* 0x000000141608722b */ /* 0x000fd40000000008 */
[----:B------:R-:W-:-:S05]  /*0940*/  FFMA R0, RZ, R11, R9 ;  /* 0x0000000bff007223 */ /* 0x000fca0000000009 */
[----:B------:R-:W-:-:S13]  /*0950*/  FSETP.GT.AND P0, PT, |R0|, 1.469367938527859385e-39, PT ;  /* 0x001000000000780b */ /* 0x000fda0003f04200 */
[----:B-1----:R-:W-:Y:S05]  /*0960*/  @P0 BRA P2, `(.L_x_9) ;  /* 0x0000000000100947 */ /* 0x002fea0001000000 */
[----:B------:R-:W-:Y:S01]  /*0970*/  IMAD.MOV.U32 R24, RZ, RZ, R10 ;  /* 0x000000ffff187224 */ /* 0x000fe200078e000a */
[----:B------:R-:W-:Y:S02]  /*0980*/  MOV R25, R11 ;  /* 0x0000000b00197202 */ /* 0x000fe40000000f00 */
[----:B------:R-:W-:-:S07]  /*0990*/  MOV R0, 0x9b0 ;  /* 0x000009b000007802 */ /* 0x000fce0000000f00 */
[----:B-----5:R-:W-:Y:S05]  /*09a0*/  CALL.REL.NOINC `($__internal_0_$__cuda_sm20_div_rn_f64_full) ;  /* 0x0000005000207944 */ /* 0x020fea0003c00000 */
.L_x_9:
        /* <DEDUP_REMOVED lines=24> */
.L_x_10:
        /* <DEDUP_REMOVED lines=24> */
.L_x_11:
        /* <DEDUP_REMOVED lines=24> */
.L_x_12:
        /* <DEDUP_REMOVED lines=24> */
.L_x_13:
        /* <DEDUP_REMOVED lines=24> */
.L_x_14:
        /* <DEDUP_REMOVED lines=24> */
.L_x_15:
[----:B-----5:R-:W-:-:S07]  /*12b0*/  DADD R20, R20, -R8 ;  /* 0x0000000014147229 */ /* 0x020fce0000000808 */
[----:B------:R1:W-:Y:S04]  /*12c0*/  STG.E.64 desc[UR10][R32.64], R20 ;  /* 0x0000001420007986 */ /* 0x0003e8000c101b0a */
.L_x_7:
[----:B------:R-:W-:Y:S05]  /*12d0*/  BSYNC.RECONVERGENT B0 ;  /* 0x0000000000007941 */ /* 0x000fea0003800200 */
.L_x_6:
[----:B------:R-:W-:-:S05]  /*12e0*/  VIADD R4, R4, 0x8 ;  /* 0x0000000804047836 */ /* 0x000fca0000000000 */
[----:B------:R-:W-:-:S13]  /*12f0*/  ISETP.NE.AND P0, PT, R4, UR5, PT ;  /* 0x0000000504007c0c */ /* 0x000fda000bf05270 */
[----:B------:R-:W-:Y:S05]  /*1300*/  @P0 BRA `(.L_x_16) ;  /* 0xfffffff000e00947 */ /* 0x000fea000383ffff */
[----:B------:R-:W-:-:S07]  /*1310*/  IMAD.U32 R4, RZ, RZ, UR5 ;  /* 0x00000005ff047e24 */ /* 0x000fce000f8e00ff */
.L_x_5:
[----:B------:R-:W-:-:S09]  /*1320*/  UISETP.NE.AND UP0, UPT, UR7, URZ, UPT ;  /* 0x000000ff0700728c */ /* 0x000fd2000bf05270 */
[----:B------:R-:W-:Y:S05]  /*1330*/  BRA.U !UP0, `(.L_x_17) ;  /* 0x0000000d08487547 */ /* 0x000fea000b800000 */
[----:B------:R-:W-:-:S04]  /*1340*/  UIADD3 UR8, UPT, UPT, UR7, -0x1, URZ ;  /* 0xffffffff07087890 */ /* 0x000fc8000fffe0ff */
[----:B------:R-:W-:-:S09]  /*1350*/  UISETP.GE.U32.AND UP0, UPT, UR8, 0x3, UPT ;  /* 0x000000030800788c */ /* 0x000fd2000bf06070 */
[----:B------:R-:W-:Y:S05]  /*1360*/  BRA.U !UP0, `(.L_x_18) ;  /* 0x0000000508bc7547 */ /* 0x000fea000b800000 */
[----:B------:R-:W4:Y:S01]  /*1370*/  LDCU UR8, c[0x0][0x388] ;  /* 0x00007100ff0877ac */ /* 0x000f220008000800 */
[----:B------:R-:W-:Y:S01]  /*1380*/  BSSY.RECONVERGENT B0, `(.L_x_19) ;  /* 0x000006c000007945 */ /* 0x000fe20003800200 */
[----:B----4-:R-:W-:-:S13]  /*1390*/  ISETP.GE.U32.AND P0, PT, R5, UR8, PT ;  /* 0x0000000805007c0c */ /* 0x010fda000bf06070 */
[----:B------:R-:W-:Y:S05]  /*13a0*/  @P0 BRA `(.L_x_20) ;  /* 0x0000000400a40947 */ /* 0x000fea0003800000 */
[----:B0-----:R-:W0:Y:S08]  /*13b0*/  LDC.64 R12, c[0x0][0x390] ;  /* 0x0000e400ff0c7b82 */ /* 0x001e300000000a00 */
[----:B------:R-:W4:Y:S01]  /*13c0*/  LDC.64 R16, c[0x0][0x380] ;  /* 0x0000e000ff107b82 */ /* 0x000f220000000a00 */
[----:B0-----:R-:W-:-:S05]  /*13d0*/  IMAD.WIDE.U32 R12, R4, 0x8, R12 ;  /* 0x00000008040c7825 */ /* 0x001fca00078e000c */
[----:B------:R-:W2:Y:S01]  /*13e0*/  LDG.E.64 R26, desc[UR10][R12.64] ;  /* 0x0000000a0c1a7981 */ /* 0x000ea2000c1e1b00 */
[----:B------:R-:W-:-:S04]  /*13f0*/  IMAD R7, R4, UR8, R5 ;  /* 0x0000000804077c24 */ /* 0x000fc8000f8e0205 */
[----:B----4-:R-:W-:-:S05]  /*1400*/  IMAD.WIDE.U32 R16, R7, 0x8, R16 ;  /* 0x0000000807107825 */ /* 0x010fca00078e0010 */
[----:B---3--:R0:W5:Y:S01]  /*1410*/  LDG.E.64 R14, desc[UR10][R16.64] ;  /* 0x0000000a100e7981 */ /* 0x008162000c1e1b00 */
[----:B--2---:R-:W2:Y:S01]  /*1420*/  MUFU.RCP64H R9, R11 ;  /* 0x0000000b00097308 */ /* 0x004ea20000001800 */
[----:B------:R-:W-:-:S06]  /*1430*/  IMAD.MOV.U32 R8, RZ, RZ, 0x1 ;  /* 0x00000001ff087424 */ /* 0x000fcc00078e00ff */
[----:B--2---:R-:W-:-:S08]  /*1440*/  DFMA R18, R8, -R10, 1 ;  /* 0x3ff000000812742b */ /* 0x004fd0000000080a */
[----:B------:R-:W-:-:S08]  /*1450*/  DFMA R18, R18, R18, R18 ;  /* 0x000000121212722b */ /* 0x000fd00000000012 */
[----:B------:R-:W-:-:S08]  /*1460*/  DFMA R18, R8, R18, R8 ;  /* 0x000000120812722b */ /* 0x000fd00000000008 */
[----:B------:R-:W-:-:S08]  /*1470*/  DFMA R8, R18, -R10, 1 ;  /* 0x3ff000001208742b */ /* 0x000fd0000000080a */
[----:B-1----:R-:W-:-:S08]  /*1480*/  DFMA R20, R18, R8, R18 ;  /* 0x000000081214722b */ /* 0x002fd00000000012 */
[----:B------:R-:W-:Y:S01]  /*1490*/  DMUL R8, R20, R26 ;  /* 0x0000001a14087228 */ /* 0x000fe20000000000 */
[----:B------:R-:W-:-:S07]  /*14a0*/  FSETP.GEU.AND P2, PT, |R27|, 6.5827683646048100446e-37, PT ;  /* 0x036000001b00780b */ /* 0x000fce0003f4e200 */
[----:B------:R-:W-:-:S08]  /*14b0*/  DFMA R18, R8, -R10, R26 ;  /* 0x8000000a0812722b */ /* 0x000fd0000000001a */
[----:B------:R-:W-:-:S10]  /*14c0*/  DFMA R8, R20, R18, R8 ;  /* 0x000000121408722b */ /* 0x000fd40000000008 */
[----:B------:R-:W-:-:S05]  /*14d0*/  FFMA R0, RZ, R11, R9 ;  /* 0x0000000bff007223 */ /* 0x000fca0000000009 */
[----:B------:R-:W-:-:S13]  /*14e0*/  FSETP.GT.AND P0, PT, |R0|, 1.469367938527859385e-39, PT ;  /* 0x001000000000780b */ /* 0x000fda0003f04200 */
[----:B0-----:R-:W-:Y:S05]  /*14f0*/  @P0 BRA P2, `(.L_x_21) ;  /* 0x0000000000100947 */ /* 0x001fea0001000000 */
[----:B------:R-:W-:Y:S01]  /*1500*/  MOV R24, R10 ;  /* 0x0000000a00187202 */ /* 0x000fe20000000f00 */
[----:B------:R-:W-:Y:S01]  /*1510*/  IMAD.MOV.U32 R25, RZ, RZ, R11 ;  /* 0x000000ffff197224 */ /* 0x000fe200078e000b */
[----:B------:R-:W-:-:S07]  /*1520*/  MOV R0, 0x1540 ;  /* 0x0000154000007802 */ /* 0x000fce0000000f00 */
[----:B-----5:R-:W-:Y:S05]  /*1530*/  CALL.REL.NOINC `($__internal_0_$__cuda_sm20_div_rn_f64_full) ;  /* 0x00000044003c7944 */ /* 0x020fea0003c00000 */
.L_x_21:
[----:B-----5:R-:W-:Y:S01]  /*1540*/  DADD R8, R14, -R8 ;  /* 0x000000000e087229 */ /* 0x020fe20000000808 */
[----:B------:R-:W0:Y:S01]  /*1550*/  LDC.64 R18, c[0x0][0x380] ;  /* 0x0000e000ff127b82 */ /* 0x000e220000000a00 */
[----:B------:R-:W1:Y:S05]  /*1560*/  LDCU UR12, c[0x0][0x388] ;  /* 0x00007100ff0c77ac */ /* 0x000e6a0008000800 */
[----:B------:R2:W-:Y:S04]  /*1570*/  STG.E.64 desc[UR10][R16.64], R8 ;  /* 0x0000000810007986 */ /* 0x0005e8000c101b0a */
[----:B------:R-:W3:Y:S01]  /*1580*/  LDG.E.64 R26, desc[UR10][R12.64+0x8] ;  /* 0x0000080a0c1a7981 */ /* 0x000ee2000c1e1b00 */
[----:B-1----:R-:W-:-:S04]  /*1590*/  VIADD R7, R7, UR12 ;  /* 0x0000000c07077c36 */ /* 0x002fc80008000000 */
[----:B0-----:R-:W-:-:S05]  /*15a0*/  IMAD.WIDE.U32 R18, R7, 0x8, R18 ;  /* 0x0000000807127825 */ /* 0x001fca00078e0012 */
[----:B------:R0:W5:Y:S01]  /*15b0*/  LDG.E.64 R14, desc[UR10][R18.64] ;  /* 0x0000000a120e7981 */ /* 0x000162000c1e1b00 */
[----:B------:R-:W1:Y:S01]  /*15c0*/  MUFU.RCP64H R21, R11 ;  /* 0x0000000b00157308 */ /* 0x000e620000001800 */
[----:B------:R-:W-:-:S06]  /*15d0*/  IMAD.MOV.U32 R20, RZ, RZ, 0x1 ;  /* 0x00000001ff147424 */ /* 0x000fcc00078e00ff */
[----:B-1----:R-:W-:-:S08]  /*15e0*/  DFMA R22, R20, -R10, 1 ;  /* 0x3ff000001416742b */ /* 0x002fd0000000080a */
[----:B------:R-:W-:-:S08]  /*15f0*/  DFMA R22, R22, R22, R22 ;  /* 0x000000161616722b */ /* 0x000fd00000000016 */
[----:B------:R-:W-:-:S08]  /*1600*/  DFMA R22, R20, R22, R20 ;  /* 0x000000161416722b */ /* 0x000fd00000000014 */
[----:B--2---:R-:W-:-:S08]  /*1610*/  DFMA R8, R22, -R10, 1 ;  /* 0x3ff000001608742b */ /* 0x004fd0000000080a */
        /* <DEDUP_REMOVED lines=12> */
.L_x_22:
        /* <DEDUP_REMOVED lines=26> */
.L_x_23:
[----:B-----5:R-:W-:Y:S01]  /*1880*/  DADD R8, R14, -R8 ;  /* 0x000000000e087229 */ /* 0x020fe20000000808 */
[----:B------:R-:W0:Y:S01]  /*1890*/  LDC.64 R18, c[0x0][0x380] ;  /* 0x0000e000ff127b82 */ /* 0x000e220000000a00 */
[----:B------:R-:W1:Y:S05]  /*18a0*/  LDCU UR12, c[0x0][0x388] ;  /* 0x00007100ff0c77ac */ /* 0x000e6a0008000800 */
[----:B------:R2:W-:Y:S04]  /*18b0*/  STG.E.64 desc[UR10][R16.64], R8 ;  /* 0x0000000810007986 */ /* 0x0005e8000c101b0a */
[----:B------:R-:W2:Y:S01]  /*18c0*/  LDG.E.64 R26, desc[UR10][R12.64+0x18] ;  /* 0x0000180a0c1a7981 */ /* 0x000ea2000c1e1b00 */
        /* <DEDUP_REMOVED lines=8> */
[----:B------:R-:W-:-:S08]  /*1950*/  DFMA R6, R20, -R10, 1 ;  /* 0x3ff000001406742b */ /* 0x000fd0000000080a */
[----:B------:R-:W-:-:S08]  /*1960*/  DFMA R20, R20, R6, R20 ;  /* 0x000000061414722b */ /* 0x000fd00000000014 */
[----:B--2---:R-:W-:Y:S01]  /*1970*/  DMUL R8, R20, R26 ;  /* 0x0000001a14087228 */ /* 0x004fe20000000000 */
        /* <DEDUP_REMOVED lines=10> */
.L_x_24:
[----:B-----5:R-:W-:-:S07]  /*1a20*/  DADD R14, R14, -R8 ;  /* 0x000000000e0e7229 */ /* 0x020fce0000000808 */
[----:B------:R4:W-:Y:S04]  /*1a30*/  STG.E.64 desc[UR10][R18.64], R14 ;  /* 0x0000000e12007986 */ /* 0x0009e8000c101b0a */
.L_x_20:
[----:B------:R-:W-:Y:S05]  /*1a40*/  BSYNC.RECONVERGENT B0 ;  /* 0x0000000000007941 */ /* 0x000fea0003800200 */
.L_x_19:
[----:B------:R-:W-:-:S07]  /*1a50*/  VIADD R4, R4, 0x4 ;  /* 0x0000000404047836 */ /* 0x000fce0000000000 */
.L_x_18:
[----:B------:R-:W-:-:S09]  /*1a60*/  UISETP.NE.AND UP0, UPT, UR9, URZ, UPT ;  /* 0x000000ff0900728c */ /* 0x000fd2000bf05270 */
[----:B------:R-:W-:Y:S05]  /*1a70*/  BRA.U !UP0, `(.L_x_17) ;  /* 0x0000000508787547 */ /* 0x000fea000b800000 */
[----:B------:R-:W-:-:S09]  /*1a80*/  UISETP.NE.AND UP0, UPT, UR9, 0x1, UPT ;  /* 0x000000010900788c */ /* 0x000fd2000bf05270 */
[----:B------:R-:W-:Y:S05]  /*1a90*/  BRA.U !UP0, `(.L_x_25) ;  /* 0x0000000108ec7547 */ /* 0x000fea000b800000 */
[----:B------:R-:W5:Y:S01]  /*1aa0*/  LDCU UR8, c[0x0][0x388] ;  /* 0x00007100ff0877ac */ /* 0x000f620008000800 */
[----:B------:R-:W-:Y:S01]  /*1ab0*/  BSSY.RECONVERGENT B0, `(.L_x_26) ;  /* 0x0000038000007945 */ /* 0x000fe20003800200 */
[----:B-----5:R-:W-:-:S13]  /*1ac0*/  ISETP.GE.U32.AND P0, PT, R5, UR8, PT ;  /* 0x0000000805007c0c */ /* 0x020fda000bf06070 */
[----:B------:R-:W-:Y:S05]  /*1ad0*/  @P0 BRA `(.L_x_27) ;  /* 0x0000000000d40947 */ /* 0x000fea0003800000 */
[----:B0-----:R-:W0:Y:S08]  /*1ae0*/  LDC.64 R12, c[0x0][0x390] ;  /* 0x0000e400ff0c7b82 */ /* 0x001e300000000a00 */
[----:B------:R-:W1:Y:S01]  /*1af0*/  LDC.64 R16, c[0x0][0x380] ;  /* 0x0000e000ff107b82 */ /* 0x000e620000000a00 */
[----:B0-----:R-:W-:-:S05]  /*1b00*/  IMAD.WIDE.U32 R12, R4, 0x8, R12 ;  /* 0x00000008040c7825 */ /* 0x001fca00078e000c */
[----:B------:R-:W2:Y:S01]  /*1b10*/  LDG.E.64 R26, desc[UR10][R12.64] ;  /* 0x0000000a0c1a7981 */ /* 0x000ea2000c1e1b00 */
[----:B------:R-:W-:-:S04]  /*1b20*/  IMAD R7, R4, UR8, R5 ;  /* 0x0000000804077c24 */ /* 0x000fc8000f8e0205 */
[----:B-1----:R-:W-:-:S05]  /*1b30*/  IMAD.WIDE.U32 R16, R7, 0x8, R16 ;  /* 0x0000000807107825 */ /* 0x002fca00078e0010 */
[----:B---34-:R0:W5:Y:S01]  /*1b40*/  LDG.E.64 R14, desc[UR10][R16.64] ;  /* 0x0000000a100e7981 */ /* 0x018162000c1e1b00 */
[----:B--2---:R-:W1:Y:S01]  /*1b50*/  MUFU.RCP64H R9, R11 ;  /* 0x0000000b00097308 */ /* 0x004e620000001800 */
[----:B------:R-:W-:-:S06]  /*1b60*/  IMAD.MOV.U32 R8, RZ, RZ, 0x1 ;  /* 0x00000001ff087424 */ /* 0x000fcc00078e00ff */
[----:B-1----:R-:W-:-:S08]  /*1b70*/  DFMA R18, R8, -R10, 1 ;  /* 0x3ff000000812742b */ /* 0x002fd0000000080a */
[----:B------:R-:W-:-:S08]  /*1b80*/  DFMA R18, R18, R18, R18 ;  /* 0x000000121212722b */ /* 0x000fd00000000012 */
[----:B------:R-:W-:-:S08]  /*1b90*/  DFMA R18, R8, R18, R8 ;  /* 0x000000120812722b */ /* 0x000fd00000000008 */
[----:B------:R-:W-:-:S08]  /*1ba0*/  DFMA R8, R18, -R10, 1 ;  /* 0x3ff000001208742b */ /* 0x000fd0000000080a */
[----:B------:R-:W-:-:S08]  /*1bb0*/  DFMA R20, R18, R8, R18 ;  /* 0x000000081214722b */ /* 0x000fd00000000012 */
        /* <DEDUP_REMOVED lines=11> */
.L_x_28:
        /* <DEDUP_REMOVED lines=26> */
.L_x_29:
[----:B-----5:R-:W-:-:S07]  /*1e10*/  DADD R14, R14, -R8 ;  /* 0x000000000e0e7229 */ /* 0x020fce0000000808 */
[----:B------:R0:W-:Y:S04]  /*1e20*/  STG.E.64 desc[UR10][R18.64], R14 ;  /* 0x0000000e12007986 */ /* 0x0001e8000c101b0a */
.L_x_27:
[----:B------:R-:W-:Y:S05]  /*1e30*/  BSYNC.RECONVERGENT B0 ;  /* 0x0000000000007941 */ /* 0x000fea0003800200 */
.L_x_26:
[----:B------:R-:W-:-:S07]  /*1e40*/  VIADD R4, R4, 0x2 ;  /* 0x0000000204047836 */ /* 0x000fce0000000000 */
.L_x_25:
[----:B------:R-:W5:Y:S01]  /*1e50*/  LDC.64 R6, c[0x0][0x388] ;  /* 0x0000e200ff067b82 */ /* 0x000f620000000a00 */
[----:B------:R-:W-:Y:S01]  /*1e60*/  BSSY.RECONVERGENT B0, `(.L_x_17) ;  /* 0x000001f000007945 */ /* 0x000fe20003800200 */
[----:B-----5:R-:W-:-:S04]  /*1e70*/  LOP3.LUT P0, RZ, R7, 0x1, RZ, 0xc0, !PT ;  /* 0x0000000107ff7812 */ /* 0x020fc8000780c0ff */
[----:B------:R-:W-:-:S13]  /*1e80*/  ISETP.GE.U32.OR P0, PT, R5, R6, !P0 ;  /* 0x000000060500720c */ /* 0x000fda0004706470 */
[----:B------:R-:W-:Y:S05]  /*1e90*/  @P0 BRA `(.L_x_30) ;  /* 0x00000000006c0947 */ /* 0x000fea0003800000 */
[----:B------:R-:W1:Y:S08]  /*1ea0*/  LDC.64 R26, c[0x0][0x390] ;  /* 0x0000e400ff1a7b82 */ /* 0x000e700000000a00 */
[----:B0-----:R-:W0:Y:S01]  /*1eb0*/  LDC.64 R12, c[0x0][0x380] ;  /* 0x0000e000ff0c7b82 */ /* 0x001e220000000a00 */
[----:B-1----:R-:W-:-:S06]  /*1ec0*/  IMAD.WIDE.U32 R26, R4, 0x8, R26 ;  /* 0x00000008041a7825 */ /* 0x002fcc00078e001a */
[----:B------:R-:W3:Y:S01]  /*1ed0*/  LDG.E.64 R26, desc[UR10][R26.64] ;  /* 0x0000000a1a1a7981 */ /* 0x000ee2000c1e1b00 */
[----:B------:R-:W-:-:S04]  /*1ee0*/  IMAD R5, R4, R6, R5 ;  /* 0x0000000604057224 */ /* 0x000fc800078e0205 */
        /* <DEDUP_REMOVED lines=8> */
[----:B---34-:R-:W-:-:S08]  /*1f70*/  DFMA R14, R8, R6, R8 ;  /* 0x00000006080e722b */ /* 0x018fd00000000008 */
        /* <DEDUP_REMOVED lines=11> */
.L_x_31:
[----:B-----5:R-:W-:-:S07]  /*2030*/  DADD R4, R4, -R8 ;  /* 0x0000000004047229 */ /* 0x020fce0000000808 */
[----:B------:R0:W-:Y:S04]  /*2040*/  STG.E.64 desc[UR10][R12.64], R4 ;  /* 0x000000040c007986 */ /* 0x0001e8000c101b0a */
.L_x_30:
[----:B------:R-:W-:Y:S05]  /*2050*/  BSYNC.RECONVERGENT B0 ;  /* 0x0000000000007941 */ /* 0x000fea0003800200 */
.L_x_17:
[----:B------:R-:W-:Y:S05]  /*2060*/  @P1 BRA `(.L_x_32) ;  /* 0xffffffe4005c1947 */ /* 0x000fea000383ffff */
.L_x_4:
[----:B------:R-:W5:Y:S02]  /*2070*/  LDCU.64 UR6, c[0x0][0x388] ;  /* 0x00007100ff0677ac */ /* 0x000f640008000a00 */
[----:B-----5:R-:W-:-:S04]  /*2080*/  UISETP.GE.AND UP0, UPT, UR6, 0x1, UPT ;  /* 0x000000010600788c */ /* 0x020fc8000bf06270 */
[----:B------:R-:W-:Y:S01]  /*2090*/  UISETP.LT.OR UP0, UPT, UR7, 0x1, !UP0 ;  /* 0x000000010700788c */ /* 0x000fe2000c701670 */
[----:B------:R-:W-:Y:S08]  /*20a0*/  BAR.SYNC.DEFER_BLOCKING 0x0 ;  /* 0x0000000000007b1d */ /* 0x000ff00000010000 */
[----:B------:R-:W-:Y:S05]  /*20b0*/  BRA.U UP0, `(.L_x_33) ;  /* 0x0000000d00587547 */ /* 0x000fea000b800000 */
[----:B---3--:R-:W3:Y:S01]  /*20c0*/  S2R R0, SR_TID.X ;  /* 0x0000000000007919 */ /* 0x008ee20000002100 */
[----:B------:R-:W-:-:S04]  /*20d0*/  UISETP.LT.AND UP0, UPT, UR4, 0x1, UPT ;  /* 0x000000010400788c */ /* 0x000fc8000bf01270 */
[----:B------:R-:W-:-:S04]  /*20e0*/  USEL UR4, UR4, 0x1, !UP0 ;  /* 0x0000000104047887 */ /* 0x000fc8000c000000 */
[----:B------:R-:W-:Y:S02]  /*20f0*/  ULOP3.LUT UR9, UR4, 0x3, URZ, 0xc0, !UPT ;  /* 0x0000000304097892 */ /* 0x000fe4000f8ec0ff */
[----:B------:R-:W-:-:S03]  /*2100*/  ULOP3.LUT UR5, UR4, 0x1fffffc, URZ, 0xc0, !UPT ;  /* 0x01fffffc04057892 */ /* 0x000fc6000f8ec0ff */
[----:B------:R-:W-:-:S09]  /*2110*/  UMOV UR4, URZ ;  /* 0x000000ff00047c82 */ /* 0x000fd20008000000 */
.L_x_51:
[----:B------:R-:W5:Y:S01]  /*2120*/  LDCU UR6, c[0x0][0x38c] ;  /* 0x00007180ff0677ac */ /* 0x000f620008000800 */
[----:B01----:R-:W-:Y:S02]  /*2130*/  IMAD.U32 R4, RZ, RZ, UR4 ;  /* 0x00000004ff047e24 */ /* 0x003fe4000f8e00ff */
[----:B------:R-:W-:Y:S01]  /*2140*/  IMAD.MOV.U32 R5, RZ, RZ, RZ ;  /* 0x000000ffff057224 */ /* 0x000fe200078e00ff */
[----:B------:R-:W-:-:S04]  /*2150*/  UIADD3 UR4, UPT, UPT, UR4, 0x1, URZ ;  /* 0x0000000104047890 */ /* 0x000fc8000fffe0ff */
[----:B--2345:R-:W-:-:S11]  /*2160*/  UISETP.NE.AND UP0, UPT, UR4, UR6, UPT ;  /* 0x000000060400728c */ /* 0x03cfd6000bf05270 */
.L_x_50:
[----:B0-----:R-:W0:Y:S01]  /*2170*/  LDCU.64 UR6, c[0x0][0x388] ;  /* 0x00007100ff0677ac */ /* 0x001e220008000a00 */
[----:B------:R-:W-:Y:S01]  /*2180*/  MOV R6, R5 ;  /* 0x0000000500067202 */ /* 0x000fe20000000f00 */
[----:B--2---:R-:W-:Y:S01]  /*2190*/  IMAD.MOV.U32 R3, RZ, RZ, RZ ;  /* 0x000000ffff037224 */ /* 0x004fe200078e00ff */
[----:B0-----:R-:W-:Y:S01]  /*21a0*/  UISETP.GE.U32.AND UP1, UPT, UR6, 0x12d, UPT ;  /* 0x0000012d0600788c */ /* 0x001fe2000bf26070 */
[----:B------:R-:W-:Y:S02]  /*21b0*/  IMAD R7, R4, UR7, R5 ;  /* 0x0000000704077c24 */ /* 0x000fe4000f8e0205 */
[----:B------:R-:W-:-:S05]  /*21c0*/  VIADD R5, R5, 0x1 ;  /* 0x0000000105057836 */ /* 0x000fca0000000000 */
[----:B------:R-:W-:Y:S01]  /*21d0*/  ISETP.NE.AND P0, PT, R5, UR7, PT ;  /* 0x0000000705007c0c */ /* 0x000fe2000bf05270 */
[----:B-1-34-:R-:W-:-:S12]  /*21e0*/  BRA.U !UP1, `(.L_x_34) ;  /* 0x0000000509b47547 */ /* 0x01afd8000b800000 */
[----:B------:R-:W0:Y:S01]  /*21f0*/  LDC.64 R2, c[0x0][0x380] ;  /* 0x0000e000ff027b82 */ /* 0x000e220000000a00 */
[----:B------:R-:W-:Y:S01]  /*2200*/  IMAD.MOV.U32 R9, RZ, RZ, RZ ;  /* 0x000000ffff097224 */ /* 0x000fe200078e00ff */
[----:B------:R-:W1:Y:S06]  /*2210*/  LDCU UR6, c[0x0][0x388] ;  /* 0x00007100ff0677ac */ /* 0x000e6c0008000800 */
.L_x_43:
[C---:B---34-:R-:W-:Y:S01]  /*2220*/  IMAD R19, R9.reuse, 0x64, R0 ;  /* 0x0000006409137824 */ /* 0x058fe200078e0200 */
[----:B------:R-:W-:Y:S01]  /*2230*/  MOV R8, R9 ;  /* 0x0000000900087202 */ /* 0x000fe20000000f00 */
[----:B------:R-:W-:Y:S01]  /*2240*/  VIADD R9, R9, 0x4 ;  /* 0x0000000409097836 */ /* 0x000fe20000000000 */
[----:B------:R-:W-:Y:S01]  /*2250*/  BSSY.RECONVERGENT B0, `(.L_x_35) ;  /* 0x000001e000007945 */ /* 0x000fe20003800200 */
[C---:B--2---:R-:W-:Y:S01]  /*2260*/  VIADD R21, R19.reuse, 0x64 ;  /* 0x0000006413157836 */ /* 0x044fe20000000000 */
[C---:B-1----:R-:W-:Y:S01]  /*2270*/  ISETP.GE.U32.AND P4, PT, R19.reuse, UR6, PT ;  /* 0x0000000613007c0c */ /* 0x042fe2000bf86070 */
[C---:B------:R-:W-:Y:S01]  /*2280*/  VIADD R13, R19.reuse, 0xc8 ;  /* 0x000000c8130d7836 */ /* 0x040fe20000000000 */
[----:B------:R-:W-:Y:S02]  /*2290*/  IADD3 R11, PT, PT, R19, 0x12c, RZ ;  /* 0x0000012c130b7810 */ /* 0x000fe40007ffe0ff */
[----:B------:R-:W-:Y:S02]  /*22a0*/  ISETP.NE.AND P1, PT, R9, UR5, PT ;  /* 0x0000000509007c0c */ /* 0x000fe4000bf25270 */
[----:B------:R-:W-:-:S02]  /*22b0*/  ISETP.GE.U32.AND P5, PT, R21, UR6, PT ;  /* 0x0000000615007c0c */ /* 0x000fc4000bfa6070 */
[----:B------:R-:W-:Y:S02]  /*22c0*/  ISETP.GE.U32.AND P3, PT, R13, UR6, PT ;  /* 0x000000060d007c0c */ /* 0x000fe4000bf66070 */
[----:B------:R-:W-:-:S03]  /*22d0*/  ISETP.GE.U32.AND P2, PT, R11, UR6, PT ;  /* 0x000000060b007c0c */ /* 0x000fc6000bf46070 */
[----:B------:R-:W-:Y:S10]  /*22e0*/  @P4 BRA `(.L_x_36) ;  /* 0x0000000000504947 */ /* 0x000ff40003800000 */
[--C-:B------:R-:W-:Y:S02]  /*22f0*/  IMAD R15, R4, UR6, R19.reuse ;  /* 0x00000006040f7c24 */ /* 0x100fe4000f8e0213 */
[----:B------:R-:W-:Y:S02]  /*2300*/  IMAD R17, R6, UR6, R19 ;  /* 0x0000000606117c24 */ /* 0x000fe4000f8e0213 */
[----:B0-----:R-:W-:-:S04]  /*2310*/  IMAD.WIDE.U32 R14, R15, 0x8, R2 ;  /* 0x000000080f0e7825 */ /* 0x001fc800078e0002 */
[----:B------:R-:W-:Y:S02]  /*2320*/  IMAD.WIDE.U32 R16, R17, 0x8, R2 ;  /* 0x0000000811107825 */ /* 0x000fe400078e0002 */
[----:B------:R-:W2:Y:S04]  /*2330*/  LDG.E.64 R14, desc[UR10][R14.64] ;  /* 0x0000000a0e0e7981 */ /* 0x000ea8000c1e1b00 */
[----:B------:R-:W2:Y:S01]  /*2340*/  LDG.E.64 R16, desc[UR10][R16.64] ;  /* 0x0000000a10107981 */ /* 0x000ea2000c1e1b00 */
[----:B------:R-:W0:Y:S01]  /*2350*/  S2UR UR8, SR_CgaCtaId ;  /* 0x00000000000879c3 */ /* 0x000e220000008800 */
[C---:B------:R-:W-:Y:S01]  /*2360*/  IMAD.HI R10, R19.reuse, 0x51eb851f, RZ ;  /* 0x51eb851f130a7827 */ /* 0x040fe200078e02ff */
[----:B------:R-:W-:Y:S01]  /*2370*/  ISETP.GT.AND P4, PT, R19, 0x63, PT ;  /* 0x000000631300780c */ /* 0x000fe20003f84270 */
[----:B------:R-:W-:-:S03]  /*2380*/  UMOV UR7, 0x400 ;  /* 0x0000040000077882 */ /* 0x000fc60000000000 */
[----:B------:R-:W-:-:S04]  /*2390*/  SHF.R.U32.HI R23, RZ, 0x1f, R10 ;  /* 0x0000001fff177819 */ /* 0x000fc8000001160a */
[----:B------:R-:W-:-:S05]  /*23a0*/  LEA.HI.SX32 R10, R10, R23, 0x1b ;  /* 0x000000170a0a7211 */ /* 0x000fca00078fdaff */
[----:B------:R-:W-:-:S05]  /*23b0*/  IMAD R10, R10, -0x64, R19 ;  /* 0xffffff9c0a0a7824 */ /* 0x000fca00078e0213 */
[----:B------:R-:W-:Y:S01]  /*23c0*/  SEL R10, R10, R19, P4 ;  /* 0x000000130a0a7207 */ /* 0x000fe20002000000 */
[----:B0-----:R-:W-:-:S04]  /*23d0*/  ULEA UR7, UR8, UR7, 0x18 ;  /* 0x0000000708077291 */ /* 0x001fc8000f8ec0ff */
[----:B------:R-:W-:-:S05]  /*23e0*/  IMAD R10, R7, 0x64, R10 ;  /* 0x00000064070a7824 */ /* 0x000fca00078e020a */
[----:B------:R-:W-:-:S05]  /*23f0*/  LEA R25, R10, UR7, 0x3 ;  /* 0x000000070a197c11 */ /* 0x000fca000f8e18ff */
[----:B------:R-:W2:Y:S02]  /*2400*/  LDS.64 R22, [R25] ;  /* 0x0000000019167984 */ /* 0x000ea40000000a00 */
[----:B--2---:R-:W-:-:S07]  /*2410*/  DFMA R14, R14, R16, R22 ;  /* 0x000000100e0e722b */ /* 0x004fce0000000016 */
[----:B------:R1:W-:Y:S04]  /*2420*/  STS.64 [R25], R14 ;  /* 0x0000000e19007388 */ /* 0x0003e80000000a00 */
.L_x_36:
[----:B------:R-:W-:Y:S05]  /*2430*/  BSYNC.RECONVERGENT B0 ;  /* 0x0000000000007941 */ /* 0x000fea0003800200 */
.L_x_35:
[----:B------:R-:W-:Y:S04]  /*2440*/  BSSY.RECONVERGENT B0, `(.L_x_37) ;  /* 0x0000016000007945 */ /* 0x000fe80003800200 */
[----:B------:R-:W-:Y:S05]  /*2450*/  @P5 BRA `(.L_x_38) ;  /* 0x0000000000505947 */ /* 0x000fea0003800000 */
[--C-:B-1----:R-:W-:Y:S02]  /*2460*/  IMAD R15, R4, UR6, R21.reuse ;  /* 0x00000006040f7c24 */ /* 0x102fe4000f8e0215 */
[----:B------:R-:W-:Y:S02]  /*2470*/  IMAD R17, R6, UR6, R21 ;  /* 0x0000000606117c24 */ /* 0x000fe4000f8e0215 */
[----:B0-----:R-:W-:-:S04]  /*2480*/  IMAD.WIDE.U32 R14, R15, 0x8, R2 ;  /* 0x000000080f0e7825 */ /* 0x001fc800078e0002 */
[----:B------:R-:W-:Y:S02]  /*2490*/  IMAD.WIDE.U32 R16, R17, 0x8, R2 ;  /* 0x0000000811107825 */ /* 0x000fe400078e0002 */
[----:B------:R-:W2:Y:S04]  /*24a0*/  LDG.E.64 R14, desc[UR10][R14.64] ;  /* 0x0000000a0e0e7981 */ /* 0x000ea8000c1e1b00 */
[----:B------:R-:W2:Y:S01]  /*24b0*/  LDG.E.64 R16, desc[UR10][R16.64] ;  /* 0x0000000a10107981 */ /* 0x000ea2000c1e1b00 */
[----:B------:R-:W0:Y:S01]  /*24c0*/  S2UR UR8, SR_CgaCtaId ;  /* 0x00000000000879c3 */ /* 0x000e220000008800 */
[----:B------:R-:W-:Y:S01]  /*24d0*/  IMAD.HI R10, R21, 0x51eb851f, RZ ;  /* 0x51eb851f150a7827 */ /* 0x000fe200078e02ff */
[----:B------:R-:W-:Y:S01]  /*24e0*/  ISETP.GE.U32.AND P4, PT, R19, 0x7fffff9c, PT ;  /* 0x7fffff9c1300780c */ /* 0x000fe20003f86070 */
[----:B------:R-:W-:-:S03]  /*24f0*/  UMOV UR7, 0x400 ;  /* 0x0000040000077882 */ /* 0x000fc60000000000 */
[----:B------:R-:W-:-:S04]  /*2500*/  SHF.R.U32.HI R23, RZ, 0x1f, R10 ;  /* 0x0000001fff177819 */ /* 0x000fc8000001160a */
[----:B------:R-:W-:-:S05]  /*2510*/  LEA.HI.SX32 R10, R10, R23, 0x1b ;  /* 0x000000170a0a7211 */ /* 0x000fca00078fdaff */
[----:B------:R-:W-:-:S05]  /*2520*/  IMAD R10, R10, -0x64, R21 ;  /* 0xffffff9c0a0a7824 */ /* 0x000fca00078e0215 */
[----:B------:R-:W-:Y:S01]  /*2530*/  SEL R10, R10, R21, !P4 ;  /* 0x000000150a0a7207 */ /* 0x000fe20006000000 */
[----:B0-----:R-:W-:-:S04]  /*2540*/  ULEA UR7, UR8, UR7, 0x18 ;  /* 0x0000000708077291 */ /* 0x001fc8000f8ec0ff */
[----:B------:R-:W-:-:S05]  /*2550*/  IMAD R10, R7, 0x64, R10 ;  /* 0x00000064070a7824 */ /* 0x000fca00078e020a */
[----:B------:R-:W-:-:S05]  /*2560*/  LEA R21, R10, UR7, 0x3 ;  /* 0x000000070a157c11 */ /* 0x000fca000f8e18ff */
[----:B------:R-:W2:Y:S02]  /*2570*/  LDS.64 R18, [R21] ;  /* 0x0000000015127984 */ /* 0x000ea40000000a00 */
[----:B--2---:R-:W-:-:S07]  /*2580*/  DFMA R14, R14, R16, R18 ;  /* 0x000000100e0e722b */ /* 0x004fce0000000012 */
[----:B------:R2:W-:Y:S04]  /*2590*/  STS.64 [R21], R14 ;  /* 0x0000000e15007388 */ /* 0x0005e80000000a00 */
.L_x_38:
[----:B------:R-:W-:Y:S05]  /*25a0*/  BSYNC.RECONVERGENT B0 ;  /* 0x0000000000007941 */ /* 0x000fea0003800200 */
.L_x_37:
[----:B------:R-:W-:Y:S04]  /*25b0*/  BSSY.RECONVERGENT B0, `(.L_x_39) ;  /* 0x0000016000007945 */ /* 0x000fe80003800200 */
[----:B------:R-:W-:Y:S05]  /*25c0*/  @P3 BRA `(.L_x_40) ;  /* 0x0000000000503947 */ /* 0x000fea0003800000 */
[--C-:B-12---:R-:W-:Y:S02]  /*25d0*/  IMAD R15, R4, UR6, R13.reuse ;  /* 0x00000006040f7c24 */ /* 0x106fe4000f8e020d */
        /* <DEDUP_REMOVED lines=19> */
.L_x_40:
[----:B------:R-:W-:Y:S05]  /*2710*/  BSYNC.RECONVERGENT B0 ;  /* 0x0000000000007941 */ /* 0x000fea0003800200 */
.L_x_39:
[----:B------:R-:W-:Y:S04]  /*2720*/  BSSY.RECONVERGENT B0, `(.L_x_41) ;  /* 0x0000016000007945 */ /* 0x000fe80003800200 */
[----:B------:R-:W-:Y:S05]  /*2730*/  @P2 BRA `(.L_x_42) ;  /* 0x0000000000502947 */ /* 0x000fea0003800000 */
[--C-:B---3--:R-:W-:Y:S02]  /*2740*/  IMAD R13, R4, UR6, R11.reuse ;  /* 0x00000006040d7c24 */ /* 0x108fe4000f8e020b */
[----:B-12---:R-:W-:Y:S02]  /*2750*/  IMAD R15, R6, UR6, R11 ;  /* 0x00000006060f7c24 */ /* 0x006fe4000f8e020b */
        /* <DEDUP_REMOVED lines=18> */
.L_x_42:
[----:B------:R-:W-:Y:S05]  /*2880*/  BSYNC.RECONVERGENT B0 ;  /* 0x0000000000007941 */ /* 0x000fea0003800200 */
.L_x_41:
[----:B------:R-:W-:Y:S05]  /*2890*/  @P1 BRA `(.L_x_43) ;  /* 0xfffffff800601947 */ /* 0x000fea000383ffff */
[----:B0-----:R-:W-:-:S04]  /*28a0*/  IMAD.MOV.U32 R3, RZ, RZ, 0x64 ;  /* 0x00000064ff037424 */ /* 0x001fc800078e00ff */
[----:B------:R-:W-:-:S07]  /*28b0*/  IMAD R3, R8, R3, 0x190 ;  /* 0x0000019008037424 */ /* 0x000fce00078e0203 */
.L_x_34:
[----:B------:R-:W-:-:S09]  /*28c0*/  UISETP.NE.AND UP1, UPT, UR9, URZ, UPT ;  /* 0x000000ff0900728c */ /* 0x000fd2000bf25270 */
[----:B------:R-:W-:Y:S05]  /*28d0*/  BRA.U !UP1, `(.L_x_44) ;  /* 0x0000000509487547 */ /* 0x000fea000b800000 */
[----:B---3--:R-:W-:Y:S01]  /*28e0*/  IMAD.IADD R3, R0, 0x1, R3 ;  /* 0x0000000100037824 */ /* 0x008fe200078e0203 */
[----:B------:R-:W-:Y:S04]  /*28f0*/  BSSY.RECONVERGENT B0, `(.L_x_45) ;  /* 0x0000018000007945 */ /* 0x000fe80003800200 */
[----:B------:R-:W-:-:S13]  /*2900*/  ISETP.GE.U32.AND P1, PT, R3, UR6, PT ;  /* 0x0000000603007c0c */ /* 0x000fda000bf26070 */
[----:B------:R-:W-:Y:S05]  /*2910*/  @P1 BRA `(.L_x_46) ;  /* 0x0000000000541947 */ /* 0x000fea0003800000 */
[----:B------:R-:W0:Y:S01]  /*2920*/  LDC.64 R12, c[0x0][0x380] ;  /* 0x0000e000ff0c7b82 */ /* 0x000e220000000a00 */
[--C-:B------:R-:W-:Y:S02]  /*2930*/  IMAD R9, R4, UR6, R3.reuse ;  /* 0x0000000604097c24 */ /* 0x100fe4000f8e0203 */
[----:B----4-:R-:W-:Y:S02]  /*2940*/  IMAD R11, R6, UR6, R3 ;  /* 0x00000006060b7c24 */ /* 0x010fe4000f8e0203 */
[----:B0-----:R-:W-:-:S04]  /*2950*/  IMAD.WIDE.U32 R8, R9, 0x8, R12 ;  /* 0x0000000809087825 */ /* 0x001fc800078e000c */
[----:B------:R-:W-:Y:S02]  /*2960*/  IMAD.WIDE.U32 R12, R11, 0x8, R12 ;  /* 0x000000080b0c7825 */ /* 0x000fe400078e000c */
[----:B------:R0:W3:Y:S04]  /*2970*/  LDG.E.64 R10, desc[UR10][R8.64] ;  /* 0x0000000a080a7981 */ /* 0x0000e8000c1e1b00 */
[----:B------:R-:W3:Y:S01]  /*2980*/  LDG.E.64 R12, desc[UR10][R12.64] ;  /* 0x0000000a0c0c7981 */ /* 0x000ee2000c1e1b00 */
[----:B------:R-:W4:Y:S01]  /*2990*/  S2UR UR8, SR_CgaCtaId ;  /* 0x00000000000879c3 */ /* 0x000f220000008800 */
[C---:B------:R-:W-:Y:S01]  /*29a0*/  IMAD.HI R2, R3.reuse, 0x51eb851f, RZ ;  /* 0x51eb851f03027827 */ /* 0x040fe200078e02ff */
[----:B------:R-:W-:Y:S01]  /*29b0*/  ISETP.GT.AND P1, PT, R3, 0x63, PT ;  /* 0x000000630300780c */ /* 0x000fe20003f24270 */
[----:B------:R-:W-:-:S03]  /*29c0*/  UMOV UR7, 0x400 ;  /* 0x0000040000077882 */ /* 0x000fc60000000000 */
[----:B-12---:R-:W-:-:S04]  /*29d0*/  SHF.R.U32.HI R15, RZ, 0x1f, R2 ;  /* 0x0000001fff0f7819 */ /* 0x006fc80000011602 */
[----:B------:R-:W-:-:S05]  /*29e0*/  LEA.HI.SX32 R2, R2, R15, 0x1b ;  /* 0x0000000f02027211 */ /* 0x000fca00078fdaff */
[----:B------:R-:W-:-:S05]  /*29f0*/  IMAD R2, R2, -0x64, R3 ;  /* 0xffffff9c02027824 */ /* 0x000fca00078e0203 */
[----:B------:R-:W-:Y:S01]  /*2a00*/  SEL R2, R2, R3, P1 ;  /* 0x0000000302027207 */ /* 0x000fe20000800000 */
[----:B----4-:R-:W-:-:S04]  /*2a10*/  ULEA UR7, UR8, UR7, 0x18 ;  /* 0x0000000708077291 */ /* 0x010fc8000f8ec0ff */
[----:B------:R-:W-:-:S05]  /*2a20*/  IMAD R2, R7, 0x64, R2 ;  /* 0x0000006407027824 */ /* 0x000fca00078e0202 */
[----:B------:R-:W-:-:S05]  /*2a30*/  LEA R15, R2, UR7, 0x3 ;  /* 0x00000007020f7c11 */ /* 0x000fca000f8e18ff */
[----:B0-----:R-:W3:Y:S02]  /*2a40*/  LDS.64 R8, [R15] ;  /* 0x000000000f087984 */ /* 0x001ee40000000a00 */
[----:B---3--:R-:W-:-:S07]  /*2a50*/  DFMA R8, R10, R12, R8 ;  /* 0x0000000c0a08722b */ /* 0x008fce0000000008 */
[----:B------:R0:W-:Y:S04]  /*2a60*/  STS.64 [R15], R8 ;  /* 0x000000080f007388 */ /* 0x0001e80000000a00 */
.L_x_46:
[----:B------:R-:W-:Y:S05]  /*2a70*/  BSYNC.RECONVERGENT B0 ;  /* 0x0000000000007941 */ /* 0x000fea0003800200 */
.L_x_45:
[----:B------:R-:W-:-:S09]  /*2a80*/  UISETP.NE.AND UP1, UPT, UR9, 0x1, UPT ;  /* 0x000000010900788c */ /* 0x000fd2000bf25270 */
[----:B------:R-:W-:Y:S05]  /*2a90*/  BRA.U !UP1, `(.L_x_44) ;  /* 0x0000000109d87547 */ /* 0x000fea000b800000 */
[----:B-12-4-:R-:W-:Y:S01]  /*2aa0*/  VIADD R14, R3, 0x64 ;  /* 0x00000064030e7836 */ /* 0x016fe20000000000 */
[----:B------:R-:W-:Y:S04]  /*2ab0*/  BSSY.RECONVERGENT B0, `(.L_x_47) ;  /* 0x0000018000007945 */ /* 0x000fe80003800200 */
[----:B------:R-:W-:-:S13]  /*2ac0*/  ISETP.GE.U32.AND P1, PT, R14, UR6, PT ;  /* 0x000000060e007c0c */ /* 0x000fda000bf26070 */
[----:B------:R-:W-:Y:S05]  /*2ad0*/  @P1 BRA `(.L_x_48) ;  /* 0x0000000000541947 */ /* 0x000fea0003800000 */
[----:B------:R-:W1:Y:S01]  /*2ae0*/  LDC.64 R12, c[0x0][0x380] ;  /* 0x0000e000ff0c7b82 */ /* 0x000e620000000a00 */
[--C-:B0-----:R-:W-:Y:S02]  /*2af0*/  IMAD R9, R4, UR6, R14.reuse ;  /* 0x0000000604097c24 */ /* 0x101fe4000f8e020e */
[----:B------:R-:W-:Y:S02]  /*2b00*/  IMAD R11, R6, UR6, R14 ;  /* 0x00000006060b7c24 */ /* 0x000fe4000f8e020e */
[----:B-1----:R-:W-:-:S04]  /*2b10*/  IMAD.WIDE.U32 R8, R9, 0x8, R12 ;  /* 0x0000000809087825 */ /* 0x002fc800078e000c */
[----:B------:R-:W-:Y:S02]  /*2b20*/  IMAD.WIDE.U32 R12, R11, 0x8, R12 ;  /* 0x000000080b0c7825 */ /* 0x000fe400078e000c */
[----:B------:R0:W2:Y:S04]  /*2b30*/  LDG.E.64 R10, desc[UR10][R8.64] ;  /* 0x0000000a080a7981 */ /* 0x0000a8000c1e1b00 */
[----:B------:R-:W2:Y:S01]  /*2b40*/  LDG.E.64 R12, desc[UR10][R12.64] ;  /* 0x0000000a0c0c7981 */ /* 0x000ea2000c1e1b00 */
[----:B------:R-:W1:Y:S01]  /*2b50*/  S2UR UR8, SR_CgaCtaId ;  /* 0x00000000000879c3 */ /* 0x000e620000008800 */
[----:B------:R-:W-:Y:S01]  /*2b60*/  IMAD.HI R2, R14, 0x51eb851f, RZ ;  /* 0x51eb851f0e027827 */ /* 0x000fe200078e02ff */
[----:B------:R-:W-:Y:S01]  /*2b70*/  ISETP.GE.U32.AND P1, PT, R3, 0x7fffff9c, PT ;  /* 0x7fffff9c0300780c */ /* 0x000fe20003f26070 */
[----:B------:R-:W-:-:S03]  /*2b80*/  UMOV UR7, 0x400 ;  /* 0x0000040000077882 */ /* 0x000fc60000000000 */
[----:B------:R-:W-:-:S04]  /*2b90*/  SHF.R.U32.HI R15, RZ, 0x1f, R2 ;  /* 0x0000001fff0f7819 */ /* 0x000fc80000011602 */
[----:B------:R-:W-:-:S05]  /*2ba0*/  LEA.HI.SX32 R15, R2, R15, 0x1b ;  /* 0x0000000f020f7211 */ /* 0x000fca00078fdaff */
[----:B------:R-:W-:-:S05]  /*2bb0*/  IMAD R15, R15, -0x64, R14 ;  /* 0xffffff9c0f0f7824 */ /* 0x000fca00078e020e */
[----:B------:R-:W-:Y:S01]  /*2bc0*/  SEL R2, R15, R14, !P1 ;  /* 0x0000000e0f027207 */ /* 0x000fe20004800000 */
[----:B-1----:R-:W-:-:S04]  /*2bd0*/  ULEA UR7, UR8, UR7, 0x18 ;  /* 0x0000000708077291 */ /* 0x002fc8000f8ec0ff */
[----:B------:R-:W-:-:S05]  /*2be0*/  IMAD R2, R7, 0x64, R2 ;  /* 0x0000006407027824 */ /* 0x000fca00078e0202 */
[----:B------:R-:W-:-:S05]  /*2bf0*/  LEA R15, R2, UR7, 0x3 ;  /* 0x00000007020f7c11 */ /* 0x000fca000f8e18ff */
[----:B0-----:R-:W2:Y:S02]  /*2c00*/  LDS.64 R8, [R15] ;  /* 0x000000000f087984 */ /* 0x001ea40000000a00 */
[----:B--2---:R-:W-:-:S07]  /*2c10*/  DFMA R8, R10, R12, R8 ;  /* 0x0000000c0a08722b */ /* 0x004fce0000000008 */
[----:B------:R1:W-:Y:S04]  /*2c20*/  STS.64 [R15], R8 ;  /* 0x000000080f007388 */ /* 0x0003e80000000a00 */
.L_x_48:
[----:B------:R-:W-:Y:S05]  /*2c30*/  BSYNC.RECONVERGENT B0 ;  /* 0x0000000000007941 */ /* 0x000fea0003800200 */
.L_x_47:
[----:B------:R-:W-:-:S09]  /*2c40*/  UISETP.NE.AND UP1, UPT, UR9, 0x2, UPT ;  /* 0x000000020900788c */ /* 0x000fd2000bf25270 */
[----:B------:R-:W-:Y:S05]  /*2c50*/  BRA.U !UP1, `(.L_x_44) ;  /* 0x0000000109687547 */ /* 0x000fea000b800000 */
[----:B------:R-:W-:Y:S01]  /*2c60*/  IADD3 R12, PT, PT, R3, 0xc8, RZ ;  /* 0x000000c8030c7810 */ /* 0x000fe20007ffe0ff */
[----:B------:R-:W-:Y:S03]  /*2c70*/  BSSY.RECONVERGENT B0, `(.L_x_44) ;  /* 0x0000018000007945 */ /* 0x000fe60003800200 */
[----:B------:R-:W-:-:S13]  /*2c80*/  ISETP.GE.U32.AND P1, PT, R12, UR6, PT ;  /* 0x000000060c007c0c */ /* 0x000fda000bf26070 */
[----:B------:R-:W-:Y:S05]  /*2c90*/  @P1 BRA `(.L_x_49) ;  /* 0x0000000000541947 */ /* 0x000fea0003800000 */
[----:B------:R-:W2:Y:S01]  /*2ca0*/  LDC.64 R10, c[0x0][0x380] ;  /* 0x0000e000ff0a7b82 */ /* 0x000ea20000000a00 */
[--C-:B------:R-:W-:Y:S02]  /*2cb0*/  IMAD R3, R4, UR6, R12.reuse ;  /* 0x0000000604037c24 */ /* 0x100fe4000f8e020c */
[----:B01----:R-:W-:Y:S02]  /*2cc0*/  IMAD R9, R6, UR6, R12 ;  /* 0x0000000606097c24 */ /* 0x003fe4000f8e020c */
[----:B--2---:R-:W-:-:S04]  /*2cd0*/  IMAD.WIDE.U32 R2, R3, 0x8, R10 ;  /* 0x0000000803027825 */ /* 0x004fc800078e000a */
[----:B------:R-:W-:Y:S02]  /*2ce0*/  IMAD.WIDE.U32 R10, R9, 0x8, R10 ;  /* 0x00000008090a7825 */ /* 0x000fe400078e000a */
[----:B------:R0:W2:Y:S04]  /*2cf0*/  LDG.E.64 R8, desc[UR10][R2.64] ;  /* 0x0000000a02087981 */ /* 0x0000a8000c1e1b00 */
[----:B------:R-:W2:Y:S01]  /*2d00*/  LDG.E.64 R10, desc[UR10][R10.64] ;  /* 0x0000000a0a0a7981 */ /* 0x000ea2000c1e1b00 */
[----:B------:R-:W1:Y:S01]  /*2d10*/  S2UR UR8, SR_CgaCtaId ;  /* 0x00000000000879c3 */ /* 0x000e620000008800 */
[C---:B------:R-:W-:Y:S01]  /*2d20*/  IMAD.HI R6, R12.reuse, 0x51eb851f, RZ ;  /* 0x51eb851f0c067827 */ /* 0x040fe200078e02ff */
[----:B------:R-:W-:Y:S01]  /*2d30*/  ISETP.GT.AND P1, PT, R12, 0x63, PT ;  /* 0x000000630c00780c */ /* 0x000fe20003f24270 */
[----:B------:R-:W-:-:S03]  /*2d40*/  UMOV UR7, 0x400 ;  /* 0x0000040000077882 */ /* 0x000fc60000000000 */
[----:B------:R-:W-:-:S04]  /*2d50*/  SHF.R.U32.HI R13, RZ, 0x1f, R6 ;  /* 0x0000001fff0d7819 */ /* 0x000fc80000011606 */
[----:B------:R-:W-:-:S05]  /*2d60*/  LEA.HI.SX32 R13, R6, R13, 0x1b ;  /* 0x0000000d060d7211 */ /* 0x000fca00078fdaff */
[----:B------:R-:W-:-:S05]  /*2d70*/  IMAD R13, R13, -0x64, R12 ;  /* 0xffffff9c0d0d7824 */ /* 0x000fca00078e020c */
[----:B------:R-:W-:Y:S01]  /*2d80*/  SEL R6, R13, R12, P1 ;  /* 0x0000000c0d067207 */ /* 0x000fe20000800000 */
[----:B-1----:R-:W-:-:S04]  /*2d90*/  ULEA UR7, UR8, UR7, 0x18 ;  /* 0x0000000708077291 */ /* 0x002fc8000f8ec0ff */
[----:B------:R-:W-:-:S05]  /*2da0*/  IMAD R6, R7, 0x64, R6 ;  /* 0x0000006407067824 */ /* 0x000fca00078e0206 */
[----:B------:R-:W-:-:S05]  /*2db0*/  LEA R7, R6, UR7, 0x3 ;  /* 0x0000000706077c11 */ /* 0x000fca000f8e18ff */
[----:B0-----:R-:W2:Y:S02]  /*2dc0*/  LDS.64 R2, [R7] ;  /* 0x0000000007027984 */ /* 0x001ea40000000a00 */
[----:B--2---:R-:W-:-:S07]  /*2dd0*/  DFMA R2, R8, R10, R2 ;  /* 0x0000000a0802722b */ /* 0x004fce0000000002 */
[----:B------:R2:W-:Y:S04]  /*2de0*/  STS.64 [R7], R2 ;  /* 0x0000000207007388 */ /* 0x0005e80000000a00 */
.L_x_49:
[----:B------:R-:W-:Y:S05]  /*2df0*/  BSYNC.RECONVERGENT B0 ;  /* 0x0000000000007941 */ /* 0x000fea0003800200 */
.L_x_44:
[----:B------:R-:W-:Y:S05]  /*2e00*/  @P0 BRA `(.L_x_50) ;  /* 0xfffffff000d80947 */ /* 0x000fea000383ffff */
[----:B------:R-:W-:Y:S05]  /*2e10*/  BRA.U UP0, `(.L_x_51) ;  /* 0xfffffff100c07547 */ /* 0x000fea000b83ffff */
.L_x_33:
[----:B01----:R-:W0:Y:S01]  /*2e20*/  S2R R4, SR_CgaCtaId ;  /* 0x0000000000047919 */ /* 0x003e220000008800 */
[----:B------:R-:W-:Y:S01]  /*2e30*/  MOV R5, 0x400 ;  /* 0x0000040000057802 */ /* 0x000fe20000000f00 */
[----:B------:R-:W-:Y:S01]  /*2e40*/  UISETP.GE.AND UP0, UPT, UR6, 0x2, UPT ;  /* 0x000000020600788c */ /* 0x000fe2000bf06270 */
[----:B---3--:R-:W1:Y:S03]  /*2e50*/  S2R R0, SR_TID.X ;  /* 0x0000000000007919 */ /* 0x008e660000002100 */
[----:B--2---:R-:W-:Y:S01]  /*2e60*/  VIADD R3, R5, 0xc80 ;  /* 0x00000c8005037836 */ /* 0x004fe20000000000 */
[----:B------:R-:W-:Y:S04]  /*2e70*/  BAR.SYNC.DEFER_BLOCKING 0x0 ;  /* 0x0000000000007b1d */ /* 0x000fe80000010000 */
[----:B0-----:R-:W-:-:S05]  /*2e80*/  LEA R3, R4, R3, 0x18 ;  /* 0x0000000304037211 */ /* 0x001fca00078ec0ff */
[----:B-1----:R-:W-:-:S05]  /*2e90*/  IMAD R2, R0, 0x8, R3 ;  /* 0x0000000800027824 */ /* 0x002fca00078e0203 */
[----:B------:R0:W-:Y:S01]  /*2ea0*/  STS.64 [R2], RZ ;  /* 0x000000ff02007388 */ /* 0x0001e20000000a00 */
[----:B------:R-:W-:Y:S06]  /*2eb0*/  BAR.SYNC.DEFER_BLOCKING 0x0 ;  /* 0x0000000000007b1d */ /* 0x000fec0000010000 */
[----:B------:R-:W-:Y:S05]  /*2ec0*/  BRA.U !UP0, `(.L_x_52) ;  /* 0x0000002108e87547 */ /* 0x000fea000b800000 */
[----:B------:R-:W-:Y:S01]  /*2ed0*/  UISETP.LT.U32.AND UP1, UPT, UR13, 0x1, UPT ;  /* 0x000000010d00788c */ /* 0x000fe2000bf21070 */
[----:B------:R-:W-:Y:S01]  /*2ee0*/  LEA R5, R4, R5, 0x18 ;  /* 0x0000000504057211 */ /* 0x000fe200078ec0ff */
[C---:B------:R-:W-:Y:S01]  /*2ef0*/  IMAD R4, R0.reuse, 0x5, RZ ;  /* 0x0000000500047824 */ /* 0x040fe200078e02ff */
[----:B------:R-:W-:Y:S01]  /*2f00*/  UISETP.LT.U32.AND UP0, UPT, UR6, 0x64, UPT ;  /* 0x000000640600788c */ /* 0x000fe2000bf01070 */
[C---:B------:R-:W-:Y:S01]  /*2f10*/  IMAD R6, R0.reuse, 0x28, R3 ;  /* 0x0000002800067824 */ /* 0x040fe200078e0203 */
[----:B------:R-:W-:Y:S01]  /*2f20*/  USEL UR4, UR13, 0x1, !UP1 ;  /* 0x000000010d047887 */ /* 0x000fe2000c800000 */
[----:B------:R-:W-:Y:S01]  /*2f30*/  IMAD R7, R0, 0x28, R5 ;  /* 0x0000002800077824 */ /* 0x000fe200078e0205 */
[C---:B----4-:R-:W-:Y:S01]  /*2f40*/  IADD3 R19, PT, PT, R4.reuse, 0x2, RZ ;  /* 0x0000000204137810 */ /* 0x050fe20007ffe0ff */
[C---:B------:R-:W-:Y:S01]  /*2f50*/  VIADD R18, R4.reuse, 0x1 ;  /* 0x0000000104127836 */ /* 0x040fe20000000000 */
[----:B------:R-:W-:Y:S01]  /*2f60*/  ULOP3.LUT UR14, UR4, 0xfffffffc, URZ, 0xc0, !UPT ;  /* 0xfffffffc040e7892 */ /* 0x000fe2000f8ec0ff */
[C---:B------:R-:W-:Y:S01]  /*2f70*/  VIADD R20, R4.reuse, 0x3 ;  /* 0x0000000304147836 */ /* 0x040fe20000000000 */
[----:B------:R-:W-:Y:S01]  /*2f80*/  ULOP3.LUT UR16, UR4, 0x5, URZ, 0xc0, !UPT ;  /* 0x0000000504107892 */ /* 0x000fe2000f8ec0ff */
[----:B------:R-:W-:Y:S01]  /*2f90*/  VIADD R21, R4, 0x4 ;  /* 0x0000000404157836 */ /* 0x000fe20000000000 */
[----:B------:R-:W-:Y:S01]  /*2fa0*/  ULOP3.LUT UR17, UR4, 0x1, URZ, 0xc0, !UPT ;  /* 0x0000000104117892 */ /* 0x000fe2000f8ec0ff */
[----:B------:R-:W-:Y:S01]  /*2fb0*/  VIADD R7, R7, 0x340 ;  /* 0x0000034007077836 */ /* 0x000fe20000000000 */
[----:B------:R-:W-:-:S02]  /*2fc0*/  ULOP3.LUT UR12, UR4, 0xfffffff8, URZ, 0xc0, !UPT ;  /* 0xfffffff8040c7892 */ /* 0x000fc4000f8ec0ff */
[----:B------:R-:W-:Y:S02]  /*2fd0*/  UIADD3 UR4, UPT, UPT, UR14, -0x2, URZ ;  /* 0xfffffffe0e047890 */ /* 0x000fe4000fffe0ff */
[----:B------:R-:W-:Y:S02]  /*2fe0*/  UIADD3 UR5, UPT, UPT, UR16, -0x1, URZ ;  /* 0xffffffff10057890 */ /* 0x000fe4000fffe0ff */
[----:B------:R-:W-:Y:S01]  /*2ff0*/  USHF.R.U32.HI UR4, URZ, 0x1, UR4 ;  /* 0x00000001ff047899 */ /* 0x000fe20008011604 */
[----:B------:R-:W-:Y:S01]  /*3000*/  UMOV UR7, 0xc8 ;  /* 0x000000c800077882 */ /* 0x000fe20000000000 */
[----:B------:R-:W-:Y:S02]  /*3010*/  USEL UR8, UR6, 0x64, UP0 ;  /* 0x0000006406087887 */ /* 0x000fe40008000000 */
[----:B------:R-:W-:Y:S02]  /*3020*/  UIADD3 UR9, UPT, UPT, -UR14, URZ, URZ ;  /* 0x000000ff0e097290 */ /* 0x000fe4000fffe1ff */
[----:B------:R-:W-:-:S02]  /*3030*/  UIMAD UR7, UR4, UR7, 0xc8 ;  /* 0x000000c8040774a4 */ /* 0x000fc4000f8e0207 */
[----:B------:R-:W-:-:S11]  /*3040*/  UISETP.GE.U32.AND UP1, UPT, UR5, 0x3, UPT ;  /* 0x000000030500788c */ /* 0x000fd6000bf26070 */
.L_x_73:
[----:B-1----:R-:W1:Y:S01]  /*3050*/  LDCU UR4, c[0x0][0x38c] ;  /* 0x00007180ff0477ac */ /* 0x002e620008000800 */
[----:B------:R-:W-:Y:S01]  /*3060*/  BSSY.RECONVERGENT B0, `(.L_x_53) ;  /* 0x0000172000007945 */ /* 0x000fe20003800200 */
[----:B-1----:R-:W-:-:S04]  /*3070*/  ISETP.NE.AND P0, PT, RZ, UR4, PT ;  /* 0x00000004ff007c0c */ /* 0x002fc8000bf05270 */
[----:B------:R-:W-:-:S13]  /*3080*/  ISETP.GE.U32.OR P0, PT, R4, UR8, !P0 ;  /* 0x0000000804007c0c */ /* 0x000fda000c706470 */
[----:B--234-:R-:W-:Y:S05]  /*3090*/  @P0 BRA `(.L_x_54) ;  /* 0x0000001400b80947 */ /* 0x01cfea0003800000 */
[----:B------:R-:W-:Y:S01]  /*30a0*/  UISETP.GE.U32.AND UP0, UPT, UR13, 0x2, UPT ;  /* 0x000000020d00788c */ /* 0x000fe2000bf06070 */
[----:B------:R-:W-:-:S08]  /*30b0*/  UMOV UR4, URZ ;  /* 0x000000ff00047c82 */ /* 0x000fd00008000000 */
[----:B------:R-:W-:Y:S05]  /*30c0*/  BRA.U !UP0, `(.L_x_55) ;  /* 0x0000001508347547 */ /* 0x000fea000b800000 */
[----:B------:R-:W-:Y:S01]  /*30d0*/  UIADD3 UR5, UPT, UPT, -UR14, URZ, URZ ;  /* 0x000000ff0e057290 */ /* 0x000fe2000fffe1ff */
[----:B------:R-:W-:Y:S01]  /*30e0*/  MOV R10, R7 ;  /* 0x00000007000a7202 */ /* 0x000fe20000000f00 */
[----:B------:R-:W-:Y:S02]  /*30f0*/  IMAD.MOV.U32 R9, RZ, RZ, R6 ;  /* 0x000000ffff097224 */ /* 0x000fe400078e0006 */
[----:B------:R-:W-:-:S03]  /*3100*/  UISETP.GE.AND UP0, UPT, UR5, URZ, UPT ;  /* 0x000000ff0500728c */ /* 0x000fc6000bf06270 */
[----:B------:R-:W-:-:S06]  /*3110*/  UMOV UR5, UR9 ;  /* 0x0000000900057c82 */ /* 0x000fcc0008000000 */
[----:B------:R-:W-:Y:S05]  /*3120*/  BRA.U UP0, `(.L_x_56) ;  /* 0x00000011004c7547 */ /* 0x000fea000b800000 */
[----:B------:R-:W-:Y:S02]  /*3130*/  UIADD3 UR15, UPT, UPT, -UR5, URZ, URZ ;  /* 0x000000ff050f7290 */ /* 0x000fe4000fffe1ff */
[----:B------:R-:W-:Y:S02]  /*3140*/  UPLOP3.LUT UP0, UPT, UPT, UPT, UPT, 0x80, 0x8 ;  /* 0x000000000008789c */ /* 0x000fe40003f0f070 */
[----:B------:R-:W-:-:S09]  /*3150*/  UISETP.GT.AND UP2, UPT, UR15, 0x6, UPT ;  /* 0x000000060f00788c */ /* 0x000fd2000bf44270 */
[----:B------:R-:W-:Y:S05]  /*3160*/  BRA.U !UP2, `(.L_x_57) ;  /* 0x000000090ab47547 */ /* 0x000fea000b800000 */
[----:B------:R-:W-:Y:S01]  /*3170*/  ISETP.GE.AND P5, PT, R4, UR8, PT ;  /* 0x0000000804007c0c */ /* 0x000fe2000bfa6270 */
[----:B------:R-:W-:-:S12]  /*3180*/  UPLOP3.LUT UP0, UPT, UPT, UPT, UPT, 0x40, 0x4 ;  /* 0x000000000004789c */ /* 0x000fd80003f0e870 */
.L_x_58:
[----:B------:R-:W-:Y:S01]  /*3190*/  @!P5 LDS.64 R12, [R9] ;  /* 0x00000000090cd984 */ /* 0x000fe20000000a00 */
[----:B------:R-:W-:Y:S01]  /*31a0*/  ISETP.GE.AND P1, PT, R18, UR8, PT ;  /* 0x0000000812007c0c */ /* 0x000fe2000bf26270 */
[----:B------:R-:W-:Y:S01]  /*31b0*/  UIADD3 UR5, UPT, UPT, UR5, 0x8, URZ ;  /* 0x0000000805057890 */ /* 0x000fe2000fffe0ff */
[----:B------:R-:W-:Y:S01]  /*31c0*/  ISETP.GE.AND P2, PT, R19, UR8, PT ;  /* 0x0000000813007c0c */ /* 0x000fe2000bf46270 */
[----:B------:R-:W1:Y:S01]  /*31d0*/  @!P5 LDS.64 R14, [R10+-0x340] ;  /* 0xfffcc0000a0ed984 */ /* 0x000e620000000a00 */
[----:B------:R-:W-:Y:S01]  /*31e0*/  ISETP.GE.AND P3, PT, R20, UR8, PT ;  /* 0x0000000814007c0c */ /* 0x000fe2000bf66270 */
[----:B------:R-:W-:Y:S01]  /*31f0*/  UISETP.GE.AND UP2, UPT, UR5, -0x6, UPT ;  /* 0xfffffffa0500788c */ /* 0x000fe2000bf46270 */
[----:B------:R-:W-:Y:S02]  /*3200*/  ISETP.GE.AND P4, PT, R21, UR8, PT ;  /* 0x0000000815007c0c */ /* 0x000fe4000bf86270 */
[----:B------:R-:W-:Y:S01]  /*3210*/  ISETP.GE.AND P6, PT, R4, UR8, PT ;  /* 0x0000000804007c0c */ /* 0x000fe2000bfc6270 */
[----:B-1----:R-:W-:-:S07]  /*3220*/  @!P5 DADD R12, R12, R14 ;  /* 0x000000000c0cd229 */ /* 0x002fce000000000e */
[----:B------:R-:W-:Y:S04]  /*3230*/  @!P5 STS.64 [R9], R12 ;  /* 0x0000000c0900d388 */ /* 0x000fe80000000a00 */
[----:B------:R-:W-:Y:S04]  /*3240*/  @!P1 LDS.64 R16, [R9] ;  /* 0x0000000009109984 */ /* 0x000fe80000000a00 */
[----:B------:R-:W1:Y:S02]  /*3250*/  @!P1 LDS.64 R14, [R10+-0x338] ;  /* 0xfffcc8000a0e9984 */ /* 0x000e640000000a00 */
        /* <DEDUP_REMOVED lines=12> */
[----:B-1----:R-:W-:-:S02]  /*3320*/  @!P4 DADD R14, R14, R22 ;  /* 0x000000000e0ec229 */ /* 0x002fc40000000016 */
[----:B------:R-:W-:Y:S05]  /*3330*/  @!P6 LDS.64 R22, [R9+0x320] ;  /* 0x000320000916e984 */ /* 0x000fea0000000a00 */
[----:B------:R-:W-:Y:S04]  /*3340*/  @!P4 STS.64 [R9], R14 ;  /* 0x0000000e0900c388 */ /* 0x000fe80000000a00 */
[----:B------:R-:W1:Y:S02]  /*3350*/  @!P6 LDS.64 R16, [R10+-0x20] ;  /* 0xffffe0000a10e984 */ /* 0x000e640000000a00 */
[----:B-1----:R-:W-:-:S07]  /*3360*/  @!P6 DADD R16, R22, R16 ;  /* 0x000000001610e229 */ /* 0x002fce0000000010 */
[----:B------:R-:W-:Y:S04]  /*3370*/  @!P6 STS.64 [R9+0x320], R16 ;  /* 0x000320100900e388 */ /* 0x000fe80000000a00 */
[----:B------:R-:W-:Y:S04]  /*3380*/  @!P1 LDS.64 R22, [R9+0x320] ;  /* 0x0003200009169984 */ /* 0x000fe80000000a00 */
[----:B------:R-:W1:Y:S02]  /*3390*/  @!P1 LDS.64 R12, [R10+-0x18] ;  /* 0xffffe8000a0c9984 */ /* 0x000e640000000a00 */
[----:B-1----:R-:W-:-:S07]  /*33a0*/  @!P1 DADD R12, R12, R22 ;  /* 0x000000000c0c9229 */ /* 0x002fce0000000016 */
[----:B------:R-:W-:Y:S04]  /*33b0*/  @!P1 STS.64 [R9+0x320], R12 ;  /* 0x0003200c09009388 */ /* 0x000fe80000000a00 */
[----:B------:R-:W-:Y:S04]  /*33c0*/  @!P2 LDS.64 R24, [R9+0x320] ;  /* 0x000320000918a984 */ /* 0x000fe80000000a00 */
[----:B------:R-:W1:Y:S04]  /*33d0*/  @!P2 LDS.64 R22, [R10+-0x10] ;  /* 0xfffff0000a16a984 */ /* 0x000e680000000a00 */
[----:B------:R-:W-:Y:S01]  /*33e0*/  @!P6 LDS.64 R12, [R9+0x640] ;  /* 0x00064000090ce984 */ /* 0x000fe20000000a00 */
[----:B-1----:R-:W-:-:S07]  /*33f0*/  @!P2 DADD R22, R22, R24 ;  /* 0x000000001616a229 */ /* 0x002fce0000000018 */
[----:B------:R-:W-:Y:S04]  /*3400*/  @!P2 STS.64 [R9+0x320], R22 ;  /* 0x000320160900a388 */ /* 0x000fe80000000a00 */
[----:B------:R-:W-:Y:S04]  /*3410*/  @!P3 LDS.64 R24, [R9+0x320] ;  /* 0x000320000918b984 */ /* 0x000fe80000000a00 */
[----:B------:R-:W1:Y:S02]  /*3420*/  @!P3 LDS.64 R14, [R10+-0x8] ;  /* 0xfffff8000a0eb984 */ /* 0x000e640000000a00 */
[----:B-1----:R-:W-:-:S07]  /*3430*/  @!P3 DADD R14, R14, R24 ;  /* 0x000000000e0eb229 */ /* 0x002fce0000000018 */
[----:B------:R-:W-:Y:S04]  /*3440*/  @!P3 STS.64 [R9+0x320], R14 ;  /* 0x0003200e0900b388 */ /* 0x000fe80000000a00 */
[----:B------:R-:W-:Y:S04]  /*3450*/  @!P4 LDS.64 R24, [R9+0x320] ;  /* 0x000320000918c984 */ /* 0x000fe80000000a00 */
[----:B------:R-:W1:Y:S02]  /*3460*/  @!P4 LDS.64 R16, [R10] ;  /* 0x000000000a10c984 */ /* 0x000e640000000a00 */
[----:B-1----:R-:W-:-:S07]  /*3470*/  @!P4 DADD R16, R16, R24 ;  /* 0x000000001010c229 */ /* 0x002fce0000000018 */
[----:B------:R-:W-:Y:S04]  /*3480*/  @!P4 STS.64 [R9+0x320], R16 ;  /* 0x000320100900c388 */ /* 0x000fe80000000a00 */
[----:B------:R-:W1:Y:S02]  /*3490*/  @!P6 LDS.64 R24, [R10+0x300] ;  /* 0x000300000a18e984 */ /* 0x000e640000000a00 */
[----:B-1----:R-:W-:-:S07]  /*34a0*/  @!P6 DADD R12, R12, R24 ;  /* 0x000000000c0ce229 */ /* 0x002fce0000000018 */
[----:B------:R-:W-:Y:S04]  /*34b0*/  @!P6 STS.64 [R9+0x640], R12 ;  /* 0x0006400c0900e388 */ /* 0x000fe80000000a00 */
[----:B------:R-:W-:Y:S04]  /*34c0*/  @!P1 LDS.64 R24, [R9+0x640] ;  /* 0x0006400009189984 */ /* 0x000fe80000000a00 */
[----:B------:R-:W1:Y:S02]  /*34d0*/  @!P1 LDS.64 R22, [R10+0x308] ;  /* 0x000308000a169984 */ /* 0x000e640000000a00 */
[----:B-1----:R-:W-:-:S07]  /*34e0*/  @!P1 DADD R22, R22, R24 ;  /* 0x0000000016169229 */ /* 0x002fce0000000018 */
[----:B------:R-:W-:Y:S04]  /*34f0*/  @!P1 STS.64 [R9+0x640], R22 ;  /* 0x0006401609009388 */ /* 0x000fe80000000a00 */
[----:B------:R-:W-:Y:S04]  /*3500*/  @!P2 LDS.64 R24, [R9+0x640] ;  /* 0x000640000918a984 */ /* 0x000fe80000000a00 */
[----:B------:R-:W1:Y:S04]  /*3510*/  @!P2 LDS.64 R14, [R10+0x310] ;  /* 0x000310000a0ea984 */ /* 0x000e680000000a00 */
[----:B------:R-:W-:Y:S01]  /*3520*/  @!P6 LDS.64 R22, [R9+0x960] ;  /* 0x000960000916e984 */ /* 0x000fe20000000a00 */
[----:B-1----:R-:W-:-:S07]  /*3530*/  @!P2 DADD R14, R14, R24 ;  /* 0x000000000e0ea229 */ /* 0x002fce0000000018 */
[----:B------:R-:W-:Y:S04]  /*3540*/  @!P2 STS.64 [R9+0x640], R14 ;  /* 0x0006400e0900a388 */ /* 0x000fe80000000a00 */
[----:B------:R-:W-:Y:S04]  /*3550*/  @!P3 LDS.64 R24, [R9+0x640] ;  /* 0x000640000918b984 */ /* 0x000fe80000000a00 */
[----:B------:R-:W1:Y:S02]  /*3560*/  @!P3 LDS.64 R16, [R10+0x318] ;  /* 0x000318000a10b984 */ /* 0x000e640000000a00 */
[----:B-1----:R-:W-:-:S07]  /*3570*/  @!P3 DADD R16, R16, R24 ;  /* 0x000000001010b229 */ /* 0x002fce0000000018 */
[----:B------:R-:W-:Y:S04]  /*3580*/  @!P3 STS.64 [R9+0x640], R16 ;  /* 0x000640100900b388 */ /* 0x000fe80000000a00 */
[----:B------:R-:W-:Y:S04]  /*3590*/  @!P4 LDS.64 R24, [R9+0x640] ;  /* 0x000640000918c984 */ /* 0x000fe80000000a00 */
[----:B------:R-:W1:Y:S02]  /*35a0*/  @!P4 LDS.64 R12, [R10+0x320] ;  /* 0x000320000a0cc984 */ /* 0x000e640000000a00 */
        /* <DEDUP_REMOVED lines=98> */
[----:B------:R1:W2:Y:S02]  /*3bd0*/  @!P4 LDS.64 R22, [R10+0x12c0] ;  /* 0x0012c0000a16c984 */ /* 0x0002a40000000a00 */
[----:B-1----:R-:W-:Y:S01]  /*3be0*/  VIADD R10, R10, 0x1900 ;  /* 0x000019000a0a7836 */ /* 0x002fe20000000000 */
[----:B--2---:R-:W-:-:S07]  /*3bf0*/  @!P4 DADD R22, R22, R24 ;  /* 0x000000001616c229 */ /* 0x004fce0000000018 */
[----:B------:R1:W-:Y:S02]  /*3c00*/  @!P4 STS.64 [R9+0x15e0], R22 ;  /* 0x0015e0160900c388 */ /* 0x0003e40000000a00 */
[----:B-1----:R-:W-:Y:S01]  /*3c10*/  VIADD R9, R9, 0x1900 ;  /* 0x0000190009097836 */ /* 0x002fe20000000000 */
[----:B------:R-:W-:Y:S06]  /*3c20*/  BRA.U !UP2, `(.L_x_58) ;  /* 0xfffffff50a587547 */ /* 0x000fec000b83ffff */
[----:B------:R-:W-:-:S05]  /*3c30*/  UMOV UR4, UR7 ;  /* 0x0000000700047c82 */ /* 0x000fca0008000000 */
.L_x_57:
[----:B------:R-:W-:-:S04]  /*3c40*/  UIADD3 UR15, UPT, UPT, -UR5, URZ, URZ ;  /* 0x000000ff050f7290 */ /* 0x000fc8000fffe1ff */
[----:B------:R-:W-:-:S09]  /*3c50*/  UISETP.GT.AND UP2, UPT, UR15, 0x2, UPT ;  /* 0x000000020f00788c */ /* 0x000fd2000bf44270 */
[----:B------:R-:W-:Y:S05]  /*3c60*/  BRA.U !UP2, `(.L_x_59) ;  /* 0x000000050a747547 */ /* 0x000fea000b800000 */
[----:B------:R-:W-:Y:S01]  /*3c70*/  ISETP.GE.AND P1, PT, R4, UR8, PT ;  /* 0x0000000804007c0c */ /* 0x000fe2000bf26270 */
[----:B------:R-:W-:Y:S01]  /*3c80*/  UIADD3 UR5, UPT, UPT, UR5, 0x2, URZ ;  /* 0x0000000205057890 */ /* 0x000fe2000fffe0ff */
[----:B------:R-:W-:Y:S01]  /*3c90*/  ISETP.GE.AND P2, PT, R18, UR8, PT ;  /* 0x0000000812007c0c */ /* 0x000fe2000bf46270 */
[----:B------:R-:W-:Y:S01]  /*3ca0*/  UPLOP3.LUT UP0, UPT, UPT, UPT, UPT, 0x40, 0x4 ;  /* 0x000000000004789c */ /* 0x000fe20003f0e870 */
[----:B------:R-:W-:Y:S01]  /*3cb0*/  ISETP.GE.AND P3, PT, R19, UR8, PT ;  /* 0x0000000813007c0c */ /* 0x000fe2000bf66270 */
[----:B------:R-:W-:Y:S01]  /*3cc0*/  UIADD3 UR5, UPT, UPT, UR5, 0x2, URZ ;  /* 0x0000000205057890 */ /* 0x000fe2000fffe0ff */
[----:B------:R-:W-:Y:S01]  /*3cd0*/  ISETP.GE.AND P4, PT, R20, UR8, PT ;  /* 0x0000000814007c0c */ /* 0x000fe2000bf86270 */
[----:B------:R-:W-:Y:S01]  /*3ce0*/  UMOV UR4, UR7 ;  /* 0x0000000700047c82 */ /* 0x000fe20008000000 */
[----:B------:R-:W-:Y:S02]  /*3cf0*/  ISETP.GE.AND P5, PT, R21, UR8, PT ;  /* 0x0000000815007c0c */ /* 0x000fe4000bfa6270 */
[----:B------:R-:W-:-:S03]  /*3d00*/  IADD3 R11, PT, PT, R9, 0x640, RZ ;  /* 0x00000640090b7810 */ /* 0x000fc60007ffe0ff */
        /* <DEDUP_REMOVED lines=32> */
[----:B------:R1:W-:Y:S04]  /*3f10*/  @!P3 STS.64 [R9+0x320], R12 ;  /* 0x0003200c0900b388 */ /* 0x0003e80000000a00 */
[----:B------:R-:W-:Y:S04]  /*3f20*/  @!P4 LDS.64 R24, [R9+0x320] ;  /* 0x000320000918c984 */ /* 0x000fe80000000a00 */
[----:B------:R-:W2:Y:S01]  /*3f30*/  @!P4 LDS.64 R14, [R10+-0x8] ;  /* 0xfffff8000a0ec984 */ /* 0x000ea20000000a00 */
[----:B-1----:R-:W-:Y:S01]  /*3f40*/  VIADD R12, R10, 0x640 ;  /* 0x000006400a0c7836 */ /* 0x002fe20000000000 */
[----:B--2---:R-:W-:-:S07]  /*3f50*/  @!P4 DADD R14, R14, R24 ;  /* 0x000000000e0ec229 */ /* 0x004fce0000000018 */
[----:B------:R-:W-:Y:S04]  /*3f60*/  @!P4 STS.64 [R9+0x320], R14 ;  /* 0x0003200e0900c388 */ /* 0x000fe80000000a00 */
[----:B------:R-:W-:Y:S04]  /*3f70*/  @!P5 LDS.64 R24, [R9+0x320] ;  /* 0x000320000918d984 */ /* 0x000fe80000000a00 */
[----:B------:R-:W1:Y:S02]  /*3f80*/  @!P5 LDS.64 R16, [R10] ;  /* 0x000000000a10d984 */ /* 0x000e640000000a00 */
[----:B-1----:R-:W-:-:S07]  /*3f90*/  @!P5 DADD R16, R16, R24 ;  /* 0x000000001010d229 */ /* 0x002fce0000000018 */
[----:B------:R-:W-:Y:S04]  /*3fa0*/  @!P5 STS.64 [R9+0x320], R16 ;  /* 0x000320100900d388 */ /* 0x000fe80000000a00 */
[----:B------:R1:W2:Y:S02]  /*3fb0*/  @!P1 LDS.64 R24, [R10+0x300] ;  /* 0x000300000a189984 */ /* 0x0002a40000000a00 */
[----:B-1----:R-:W-:Y:S01]  /*3fc0*/  VIADD R10, R12, 0x640 ;  /* 0x000006400c0a7836 */ /* 0x002fe20000000000 */
[----:B--2---:R-:W-:-:S07]  /*3fd0*/  @!P1 DADD R22, R22, R24 ;  /* 0x0000000016169229 */ /* 0x004fce0000000018 */
[----:B------:R1:W-:Y:S04]  /*3fe0*/  @!P1 STS.64 [R9+0x640], R22 ;  /* 0x0006401609009388 */ /* 0x0003e80000000a00 */
[----:B------:R-:W-:Y:S04]  /*3ff0*/  @!P2 LDS.64 R14, [R11] ;  /* 0x000000000b0ea984 */ /* 0x000fe80000000a00 */
[----:B------:R-:W2:Y:S01]  /*4000*/  @!P2 LDS.64 R24, [R12+-0x338] ;  /* 0xfffcc8000c18a984 */ /* 0x000ea20000000a00 */
[----:B-1----:R-:W-:Y:S01]  /*4010*/  VIADD R9, R11, 0x640 ;  /* 0x000006400b097836 */ /* 0x002fe20000000000 */
[----:B--2---:R-:W-:-:S07]  /*4020*/  @!P2 DADD R14, R14, R24 ;  /* 0x000000000e0ea229 */ /* 0x004fce0000000018 */
[----:B------:R-:W-:Y:S04]  /*4030*/  @!P2 STS.64 [R11], R14 ;  /* 0x0000000e0b00a388 */ /* 0x000fe80000000a00 */
[----:B------:R-:W-:Y:S04]  /*4040*/  @!P3 LDS.64 R24, [R11] ;  /* 0x000000000b18b984 */ /* 0x000fe80000000a00 */
[----:B------:R-:W1:Y:S04]  /*4050*/  @!P3 LDS.64 R16, [R12+-0x330] ;  /* 0xfffcd0000c10b984 */ /* 0x000e680000000a00 */
[----:B------:R-:W-:Y:S01]  /*4060*/  @!P1 LDS.64 R14, [R11+0x320] ;  /* 0x000320000b0e9984 */ /* 0x000fe20000000a00 */
        /* <DEDUP_REMOVED lines=28> */
[----:B------:R1:W-:Y:S04]  /*4230*/  @!P5 STS.64 [R11+0x320], R14 ;  /* 0x0003200e0b00d388 */ /* 0x0003e80000000a00 */
.L_x_59:
[----:B------:R-:W-:-:S09]  /*4240*/  UISETP.NE.OR UP0, UPT, UR5, URZ, UP0 ;  /* 0x000000ff0500728c */ /* 0x000fd20008705670 */
[----:B------:R-:W-:Y:S05]  /*4250*/  BRA.U !UP0, `(.L_x_55) ;  /* 0x0000000108d07547 */ /* 0x000fea000b800000 */
.L_x_56:
[----:B------:R-:W-:-:S13]  /*4260*/  ISETP.GE.AND P1, PT, R4, UR8, PT ;  /* 0x0000000804007c0c */ /* 0x000fda000bf26270 */
.L_x_60:
[----:B------:R-:W-:Y:S01]  /*4270*/  @!P1 LDS.64 R12, [R9] ;  /* 0x00000000090c9984 */ /* 0x000fe20000000a00 */
[----:B------:R-:W-:Y:S01]  /*4280*/  ISETP.GE.AND P2, PT, R18, UR8, PT ;  /* 0x0000000812007c0c */ /* 0x000fe2000bf46270 */
[----:B------:R-:W-:Y:S01]  /*4290*/  UIADD3 UR5, UPT, UPT, UR5, 0x2, URZ ;  /* 0x0000000205057890 */ /* 0x000fe2000fffe0ff */
[----:B------:R-:W-:Y:S01]  /*42a0*/  ISETP.GE.AND P3, PT, R19, UR8, PT ;  /* 0x0000000813007c0c */ /* 0x000fe2000bf66270 */
[----:B-1----:R-:W1:Y:S01]  /*42b0*/  @!P1 LDS.64 R14, [R10+-0x340] ;  /* 0xfffcc0000a0e9984 */ /* 0x002e620000000a00 */
[----:B------:R-:W-:Y:S01]  /*42c0*/  ISETP.GE.AND P4, PT, R20, UR8, PT ;  /* 0x0000000814007c0c */ /* 0x000fe2000bf86270 */
[----:B------:R-:W-:Y:S01]  /*42d0*/  UISETP.NE.AND UP0, UPT, UR5, URZ, UPT ;  /* 0x000000ff0500728c */ /* 0x000fe2000bf05270 */
        /* <DEDUP_REMOVED lines=37> */
[----:B------:R1:W2:Y:S02]  /*4530*/  @!P5 LDS.64 R16, [R10] ;  /* 0x000000000a10d984 */ /* 0x0002a40000000a00 */
[----:B-1----:R-:W-:Y:S01]  /*4540*/  IADD3 R10, PT, PT, R10, 0x640, RZ ;  /* 0x000006400a0a7810 */ /* 0x002fe20007ffe0ff */
[----:B--2---:R-:W-:-:S07]  /*4550*/  @!P5 DADD R16, R16, R24 ;  /* 0x000000001010d229 */ /* 0x004fce0000000018 */
[----:B------:R1:W-:Y:S02]  /*4560*/  @!P5 STS.64 [R9+0x320], R16 ;  /* 0x000320100900d388 */ /* 0x0003e40000000a00 */
[----:B-1----:R-:W-:Y:S01]  /*4570*/  VIADD R9, R9, 0x640 ;  /* 0x0000064009097836 */ /* 0x002fe20000000000 */
[----:B------:R-:W-:Y:S06]  /*4580*/  BRA.U UP0, `(.L_x_60) ;  /* 0xfffffffd00387547 */ /* 0x000fec000b83ffff */
[----:B------:R-:W-:-:S05]  /*4590*/  UMOV UR4, UR7 ;  /* 0x0000000700047c82 */ /* 0x000fca0008000000 */
.L_x_55:
[----:B------:R-:W-:-:S09]  /*45a0*/  UISETP.NE.AND UP0, UPT, UR17, URZ, UPT ;  /* 0x000000ff1100728c */ /* 0x000fd2000bf05270 */
[----:B------:R-:W-:Y:S05]  /*45b0*/  BRA.U !UP0, `(.L_x_54) ;  /* 0x0000000108707547 */ /* 0x000fea000b800000 */
[C---:B------:R-:W-:Y:S01]  /*45c0*/  ISETP.GE.AND P1, PT, R4.reuse, UR8, PT ;  /* 0x0000000804007c0c */ /* 0x040fe2000bf26270 */
[----:B------:R-:W-:Y:S01]  /*45d0*/  VIADD R10, R4, UR4 ;  /* 0x00000004040a7c36 */ /* 0x000fe20008000000 */
[----:B------:R-:W-:-:S03]  /*45e0*/  ISETP.GE.AND P2, PT, R18, UR8, PT ;  /* 0x0000000812007c0c */ /* 0x000fc6000bf46270 */
[C---:B------:R-:W-:Y:S01]  /*45f0*/  IMAD R9, R10.reuse, 0x8, R3 ;  /* 0x000000080a097824 */ /* 0x040fe200078e0203 */
[----:B------:R-:W-:-:S07]  /*4600*/  LEA R10, R10, R5, 0x3 ;  /* 0x000000050a0a7211 */ /* 0x000fce00078e18ff */
[----:B------:R-:W-:Y:S04]  /*4610*/  @!P1 LDS.64 R12, [R9] ;  /* 0x00000000090c9984 */ /* 0x000fe80000000a00 */
[----:B-1----:R-:W1:Y:S02]  /*4620*/  @!P1 LDS.64 R14, [R10] ;  /* 0x000000000a0e9984 */ /* 0x002e640000000a00 */
[----:B-1----:R-:W-:-:S07]  /*4630*/  @!P1 DADD R12, R12, R14 ;  /* 0x000000000c0c9229 */ /* 0x002fce000000000e */
[----:B------:R-:W-:Y:S01]  /*4640*/  @!P1 STS.64 [R9], R12 ;  /* 0x0000000c09009388 */ /* 0x000fe20000000a00 */
[----:B------:R-:W-:-:S03]  /*4650*/  ISETP.GE.AND P1, PT, R19, UR8, PT ;  /* 0x0000000813007c0c */ /* 0x000fc6000bf26270 */
[----:B------:R-:W-:Y:S04]  /*4660*/  @!P2 LDS.64 R16, [R9] ;  /* 0x000000000910a984 */ /* 0x000fe80000000a00 */
[----:B------:R-:W1:Y:S02]  /*4670*/  @!P2 LDS.64 R14, [R10+0x8] ;  /* 0x000008000a0ea984 */ /* 0x000e640000000a00 */
        /* <DEDUP_REMOVED lines=11> */
[----:B------:R-:W-:Y:S04]  /*4730*/  @!P2 STS.64 [R9], R12 ;  /* 0x0000000c0900a388 */ /* 0x000fe80000000a00 */
[----:B------:R-:W-:Y:S04]  /*4740*/  @!P1 LDS.64 R14, [R10+0x20] ;  /* 0x000020000a0e9984 */ /* 0x000fe80000000a00 */
[----:B------:R-:W1:Y:S02]  /*4750*/  @!P1 LDS.64 R22, [R9] ;  /* 0x0000000009169984 */ /* 0x000e640000000a00 */
[----:B-1----:R-:W-:-:S07]  /*4760*/  @!P1 DADD R14, R14, R22 ;  /* 0x000000000e0e9229 */ /* 0x002fce0000000016 */
[----:B------:R2:W-:Y:S04]  /*4770*/  @!P1 STS.64 [R9], R14 ;  /* 0x0000000e09009388 */ /* 0x0005e80000000a00 */
.L_x_54:
[----:B------:R-:W-:Y:S05]  /*4780*/  BSYNC.RECONVERGENT B0 ;  /* 0x0000000000007941 */ /* 0x000fea0003800200 */
.L_x_53:
[----:B------:R-:W-:Y:S06]  /*4790*/  BAR.SYNC.DEFER_BLOCKING 0x0 ;  /* 0x0000000000007b1d */ /* 0x000fec0000010000 */
[----:B------:R-:W-:Y:S04]  /*47a0*/  BSSY.RECONVERGENT B0, `(.L_x_61) ;  /* 0x000007f000007945 */ /* 0x000fe80003800200 */
[----:B------:R-:W-:Y:S05]  /*47b0*/  @P0 BRA `(.L_x_62) ;  /* 0x0000000400f40947 */ /* 0x000fea0003800000 */
[----:B------:R-:W-:Y:S01]  /*47c0*/  UISETP.GE.U32.AND UP0, UPT, UR13, 0x4, UPT ;  /* 0x000000040d00788c */ /* 0x000fe2000bf06070 */
[----:B--2---:R-:W-:-:S08]  /*47d0*/  IMAD.MOV.U32 R9, RZ, RZ, RZ ;  /* 0x000000ffff097224 */ /* 0x004fd000078e00ff */
[----:B------:R-:W-:Y:S05]  /*47e0*/  BRA.U !UP0, `(.L_x_63) ;  /* 0x0000000508b87547 */ /* 0x000fea000b800000 */
[----:B------:R-:W-:Y:S01]  /*47f0*/  UISETP.GT.AND UP0, UPT, UR14, URZ, UPT ;  /* 0x000000ff0e00728c */ /* 0x000fe2000bf04270 */
[----:B------:R-:W-:-:S08]  /*4800*/  IMAD.MOV.U32 R9, RZ, RZ, RZ ;  /* 0x000000ffff097224 */ /* 0x000fd000078e00ff */
[----:B------:R-:W-:Y:S05]  /*4810*/  BRA.U !UP0, `(.L_x_64) ;  /* 0x0000000508547547 */ /* 0x000fea000b800000 */
[----:B------:R-:W-:Y:S02]  /*4820*/  IADD3 R10, PT, PT, -R9, UR14, RZ ;  /* 0x0000000e090a7c10 */ /* 0x000fe4000fffe1ff */
[----:B------:R-:W-:Y:S02]  /*4830*/  PLOP3.LUT P0, PT, PT, PT, PT, 0x80, 0x8 ;  /* 0x000000000008781c */ /* 0x000fe40003f0f070 */
[----:B------:R-:W-:-:S13]  /*4840*/  ISETP.GT.AND P1, PT, R10, 0xc, PT ;  /* 0x0000000c0a00780c */ /* 0x000fda0003f24270 */
[----:B------:R-:W-:Y:S05]  /*4850*/  @!P1 BRA `(.L_x_65) ;  /* 0x0000000000c09947 */ /* 0x000fea0003800000 */
[----:B------:R-:W2:Y:S01]  /*4860*/  S2UR UR5, SR_CgaCtaId ;  /* 0x00000000000579c3 */ /* 0x000ea20000008800 */
[----:B------:R-:W-:Y:S01]  /*4870*/  UMOV UR4, 0x400 ;  /* 0x0000040000047882 */ /* 0x000fe20000000000 */
[----:B------:R-:W-:Y:S01]  /*4880*/  PLOP3.LUT P0, PT, PT, PT, PT, 0x8, 0x80 ;  /* 0x000000000080781c */ /* 0x000fe20003f0e170 */
[----:B--2---:R-:W-:Y:S02]  /*4890*/  ULEA UR4, UR5, UR4, 0x18 ;  /* 0x0000000405047291 */ /* 0x004fe4000f8ec0ff */
[----:B------:R-:W-:-:S04]  /*48a0*/  UIADD3 UR5, UPT, UPT, UR14, -0xc, URZ ;  /* 0xfffffff40e057890 */ /* 0x000fc8000fffe0ff */
[----:B------:R-:W-:-:S08]  /*48b0*/  IMAD.U32 R5, RZ, RZ, UR4 ;  /* 0x00000004ff057e24 */ /* 0x000fd0000f8e00ff */
.L_x_66:
[----:B--2---:R-:W-:-:S05]  /*48c0*/  IMAD R8, R9, 0x64, R4 ;  /* 0x0000006409087824 */ /* 0x004fca00078e0204 */
[----:B------:R-:W-:Y:S01]  /*48d0*/  LEA R10, R8, R3, 0x3 ;  /* 0x00000003080a7211 */ /* 0x000fe200078e18ff */
[----:B------:R-:W-:-:S04]  /*48e0*/  IMAD R8, R0, -0x4, R8 ;  /* 0xfffffffc00087824 */ /* 0x000fc800078e0208 */
[----:B------:R-:W2:Y:S01]  /*48f0*/  LDS.64 R12, [R10] ;  /* 0x000000000a0c7984 */ /* 0x000ea20000000a00 */
[----:B------:R-:W-:-:S05]  /*4900*/  IMAD R8, R8, 0x8, R5 ;  /* 0x0000000808087824 */ /* 0x000fca00078e0205 */
[----:B--2---:R-:W-:Y:S04]  /*4910*/  STS.64 [R8], R12 ;  /* 0x0000000c08007388 */ /* 0x004fe80000000a00 */
[----:B-1----:R-:W1:Y:S04]  /*4920*/  LDS.64 R14, [R10+0x320] ;  /* 0x000320000a0e7984 */ /* 0x002e680000000a00 */
[----:B-1----:R-:W-:Y:S04]  /*4930*/  STS.64 [R8+0x320], R14 ;  /* 0x0003200e08007388 */ /* 0x002fe80000000a00 */
[----:B------:R-:W1:Y:S04]  /*4940*/  LDS.64 R16, [R10+0x640] ;  /* 0x000640000a107984 */ /* 0x000e680000000a00 */
        /* <DEDUP_REMOVED lines=16> */
[----:B-1----:R1:W-:Y:S04]  /*4a50*/  STS.64 [R8+0x1f40], R24 ;  /* 0x001f401808007388 */ /* 0x0023e80000000a00 */
[----:B------:R-:W2:Y:S01]  /*4a60*/  LDS.64 R26, [R10+0x2260] ;  /* 0x002260000a1a7984 */ /* 0x000ea20000000a00 */
[----:B-1----:R-:W-:-:S04]  /*4a70*/  IMAD.MOV.U32 R24, RZ, RZ, 0x64 ;  /* 0x00000064ff187424 */ /* 0x002fc800078e00ff */
[C---:B------:R-:W-:Y:S02]  /*4a80*/  IMAD R11, R9.reuse, R24, 0x190 ;  /* 0x00000190090b7424 */ /* 0x040fe400078e0218 */
[----:B------:R-:W-:-:S05]  /*4a90*/  VIADD R9, R9, 0x10 ;  /* 0x0000001009097836 */ /* 0x000fca0000000000 */
[----:B------:R-:W-:Y:S01]  /*4aa0*/  ISETP.GE.AND P1, PT, R9, UR5, PT ;  /* 0x0000000509007c0c */ /* 0x000fe2000bf26270 */
[----:B--2---:R-:W-:Y:S04]  /*4ab0*/  STS.64 [R8+0x2260], R26 ;  /* 0x0022601a08007388 */ /* 0x004fe80000000a00 */
[----:B------:R-:W1:Y:S04]  /*4ac0*/  LDS.64 R12, [R10+0x2580] ;  /* 0x002580000a0c7984 */ /* 0x000e680000000a00 */
[----:B-1----:R-:W-:Y:S04]  /*4ad0*/  STS.64 [R8+0x2580], R12 ;  /* 0x0025800c08007388 */ /* 0x002fe80000000a00 */
[----:B------:R-:W1:Y:S04]  /*4ae0*/  LDS.64 R14, [R10+0x28a0] ;  /* 0x0028a0000a0e7984 */ /* 0x000e680000000a00 */
[----:B-1----:R-:W-:Y:S04]  /*4af0*/  STS.64 [R8+0x28a0], R14 ;  /* 0x0028a00e08007388 */ /* 0x002fe80000000a00 */
[----:B------:R-:W1:Y:S04]  /*4b00*/  LDS.64 R16, [R10+0x2bc0] ;  /* 0x002bc0000a107984 */ /* 0x000e680000000a00 */
[----:B-1----:R-:W-:Y:S04]  /*4b10*/  STS.64 [R8+0x2bc0], R16 ;  /* 0x002bc01008007388 */ /* 0x002fe80000000a00 */
[----:B------:R-:W1:Y:S04]  /*4b20*/  LDS.64 R22, [R10+0x2ee0] ;  /* 0x002ee0000a167984 */ /* 0x000e680000000a00 */
[----:B-1----:R2:W-:Y:S01]  /*4b30*/  STS.64 [R8+0x2ee0], R22 ;  /* 0x002ee01608007388 */ /* 0x0025e20000000a00 */
[----:B------:R-:W-:Y:S05]  /*4b40*/  @!P1 BRA `(.L_x_66) ;  /* 0xfffffffc005c9947 */ /* 0x000fea000383ffff */
[----:B--2---:R-:W-:-:S07]  /*4b50*/  IADD3 R8, PT, PT, R11, 0x320, RZ ;  /* 0x000003200b087810 */ /* 0x004fce0007ffe0ff */
.L_x_65:
[----:B------:R-:W-:-:S04]  /*4b60*/  IADD3 R10, PT, PT, -R9, UR14, RZ ;  /* 0x0000000e090a7c10 */ /* 0x000fc8000fffe1ff */
[----:B------:R-:W-:-:S13]  /*4b70*/  ISETP.GT.AND P1, PT, R10, 0x4, PT ;  /* 0x000000040a00780c */ /* 0x000fda0003f24270 */
[----:B------:R-:W-:Y:S05]  /*4b80*/  @!P1 BRA `(.L_x_67) ;  /* 0x0000000000709947 */ /* 0x000fea0003800000 */
[----:B------:R-:W-:Y:S01]  /*4b90*/  IMAD R5, R9, 0x64, R4 ;  /* 0x0000006409057824 */ /* 0x000fe200078e0204 */
[----:B------:R-:W2:Y:S01]  /*4ba0*/  S2UR UR5, SR_CgaCtaId ;  /* 0x00000000000579c3 */ /* 0x000ea20000008800 */
[----:B------:R-:W-:Y:S01]  /*4bb0*/  UMOV UR4, 0x400 ;  /* 0x0000040000047882 */ /* 0x000fe20000000000 */
[----:B------:R-:W-:Y:S01]  /*4bc0*/  PLOP3.LUT P0, PT, PT, PT, PT, 0x8, 0x80 ;  /* 0x000000000080781c */ /* 0x000fe20003f0e170 */
[----:B------:R-:W-:Y:S02]  /*4bd0*/  IMAD R26, R5, 0x8, R3 ;  /* 0x00000008051a7824 */ /* 0x000fe400078e0203 */
[----:B------:R-:W-:-:S03]  /*4be0*/  IMAD R8, R0, -0x4, R5 ;  /* 0xfffffffc00087824 */ /* 0x000fc600078e0205 */
[----:B-1----:R-:W1:Y:S01]  /*4bf0*/  LDS.64 R10, [R26] ;  /* 0x000000001a0a7984 */ /* 0x002e620000000a00 */
[----:B--2---:R-:W-:-:S06]  /*4c00*/  ULEA UR4, UR5, UR4, 0x18 ;  /* 0x0000000405047291 */ /* 0x004fcc000f8ec0ff */
[----:B------:R-:W-:-:S04]  /*4c10*/  IMAD.U32 R5, RZ, RZ, UR4 ;  /* 0x00000004ff057e24 */ /* 0x000fc8000f8e00ff */
[----:B------:R-:W-:Y:S02]  /*4c20*/  IMAD R27, R8, 0x8, R5 ;  /* 0x00000008081b7824 */ /* 0x000fe400078e0205 */
[----:B------:R-:W-:-:S05]  /*4c30*/  HFMA2 R8, -RZ, RZ, 0, 5.9604644775390625e-06 ;  /* 0x00000064ff087431 */ /* 0x000fca00000001ff */
[C---:B------:R-:W-:Y:S02]  /*4c40*/  IMAD R8, R9.reuse, R8, 0x190 ;  /* 0x0000019009087424 */ /* 0x040fe400078e0208 */
[----:B------:R-:W-:Y:S01]  /*4c50*/  VIADD R9, R9, 0x8 ;  /* 0x0000000809097836 */ /* 0x000fe20000000000 */
[----:B-1----:R-:W-:Y:S04]  /*4c60*/  STS.64 [R27], R10 ;  /* 0x0000000a1b007388 */ /* 0x002fe80000000a00 */
        /* <DEDUP_REMOVED lines=13> */
[----:B-1----:R2:W-:Y:S02]  /*4d40*/  STS.64 [R27+0x15e0], R12 ;  /* 0x0015e00c1b007388 */ /* 0x0025e40000000a00 */
.L_x_67:
[----:B------:R-:W-:-:S13]  /*4d50*/  ISETP.NE.OR P0, PT, R9, UR14, P0 ;  /* 0x0000000e09007c0c */ /* 0x000fda0008705670 */
[----:B------:R-:W-:Y:S05]  /*4d60*/  @!P0 BRA `(.L_x_68) ;  /* 0x0000000000548947 */ /* 0x000fea0003800000 */
.L_x_64:
[----:B------:R-:W3:Y:S01]  /*4d70*/  S2UR UR5, SR_CgaCtaId ;  /* 0x00000000000579c3 */ /* 0x000ee20000008800 */
[----:B------:R-:W-:Y:S02]  /*4d80*/  UMOV UR4, 0x400 ;  /* 0x0000040000047882 */ /* 0x000fe40000000000 */
[----:B---3--:R-:W-:-:S06]  /*4d90*/  ULEA UR4, UR5, UR4, 0x18 ;  /* 0x0000000405047291 */ /* 0x008fcc000f8ec0ff */
[----:B------:R-:W-:-:S07]  /*4da0*/  IMAD.U32 R5, RZ, RZ, UR4 ;  /* 0x00000004ff057e24 */ /* 0x000fce000f8e00ff */
.L_x_69:
[C---:B------:R-:W-:Y:S02]  /*4db0*/  IMAD R25, R9.reuse, 0x64, RZ ;  /* 0x0000006409197824 */ /* 0x040fe400078e02ff */
[----:B------:R-:W-:Y:S02]  /*4dc0*/  VIADD R9, R9, 0x4 ;  /* 0x0000000409097836 */ /* 0x000fe40000000000 */
[----:B------:R-:W-:-:S03]  /*4dd0*/  IMAD.IADD R8, R4, 0x1, R25 ;  /* 0x0000000104087824 */ /* 0x000fc600078e0219 */
[----:B------:R-:W-:Y:S02]  /*4de0*/  ISETP.NE.AND P0, PT, R9, UR14, PT ;  /* 0x0000000e09007c0c */ /* 0x000fe4000bf05270 */
[----:B------:R-:W-:Y:S01]  /*4df0*/  LEA R22, R8, R3, 0x3 ;  /* 0x0000000308167211 */ /* 0x000fe200078e18ff */
[----:B------:R-:W-:-:S04]  /*4e00*/  IMAD R8, R0, -0x4, R8 ;  /* 0xfffffffc00087824 */ /* 0x000fc800078e0208 */
[----:B-1----:R-:W1:Y:S01]  /*4e10*/  LDS.64 R10, [R22] ;  /* 0x00000000160a7984 */ /* 0x002e620000000a00 */
[----:B---3--:R-:W-:-:S05]  /*4e20*/  IMAD R23, R8, 0x8, R5 ;  /* 0x0000000808177824 */ /* 0x008fca00078e0205 */
[----:B-1----:R-:W-:Y:S04]  /*4e30*/  STS.64 [R23], R10 ;  /* 0x0000000a17007388 */ /* 0x002fe80000000a00 */
[----:B--2---:R-:W1:Y:S04]  /*4e40*/  LDS.64 R12, [R22+0x320] ;  /* 0x00032000160c7984 */ /* 0x004e680000000a00 */
[----:B-1----:R-:W-:Y:S04]  /*4e50*/  STS.64 [R23+0x320], R12 ;  /* 0x0003200c17007388 */ /* 0x002fe80000000a00 */
[----:B------:R-:W1:Y:S04]  /*4e60*/  LDS.64 R14, [R22+0x640] ;  /* 0x00064000160e7984 */ /* 0x000e680000000a00 */
[----:B-1----:R-:W-:Y:S04]  /*4e70*/  STS.64 [R23+0x640], R14 ;  /* 0x0006400e17007388 */ /* 0x002fe80000000a00 */
[----:B------:R-:W1:Y:S04]  /*4e80*/  LDS.64 R16, [R22+0x960] ;  /* 0x0009600016107984 */ /* 0x000e680000000a00 */
[----:B-1----:R3:W-:Y:S01]  /*4e90*/  STS.64 [R23+0x960], R16 ;  /* 0x0009601017007388 */ /* 0x0027e20000000a00 */
[----:B------:R-:W-:Y:S05]  /*4ea0*/  @P0 BRA `(.L_x_69) ;  /* 0xfffffffc00c00947 */ /* 0x000fea000383ffff */
[----:B------:R-:W-:-:S07]  /*4eb0*/  IMAD.MOV.U32 R8, RZ, RZ, R25 ;  /* 0x000000ffff087224 */ /* 0x000fce00078e0019 */
.L_x_68:
[----:B------:R-:W-:-:S07]  /*4ec0*/  IADD3 R9, PT, PT, R8, 0x190, RZ ;  /* 0x0000019008097810 */ /* 0x000fce0007ffe0ff */
.L_x_63:
[----:B------:R-:W-:-:S09]  /*4ed0*/  UISETP.NE.AND UP0, UPT, UR17, URZ, UPT ;  /* 0x000000ff1100728c */ /* 0x000fd2000bf05270 */
[----:B------:R-:W-:Y:S05]  /*4ee0*/  BRA.U !UP0, `(.L_x_62) ;  /* 0x0000000108287547 */ /* 0x000fea000b800000 */
[----:B------:R-:W-:Y:S01]  /*4ef0*/  IMAD.IADD R9, R4, 0x1, R9 ;  /* 0x0000000104097824 */ /* 0x000fe200078e0209 */
[----:B------:R-:W4:Y:S01]  /*4f00*/  S2UR UR5, SR_CgaCtaId ;  /* 0x00000000000579c3 */ /* 0x000f220000008800 */
[----:B------:R-:W-:Y:S02]  /*4f10*/  UMOV UR4, 0x400 ;  /* 0x0000040000047882 */ /* 0x000fe40000000000 */
[----:B------:R-:W-:Y:S02]  /*4f20*/  IMAD R10, R9, 0x8, R3 ;  /* 0x00000008090a7824 */ /* 0x000fe400078e0203 */
[----:B--2---:R-:W-:-:S04]  /*4f30*/  IMAD R12, R0, -0x4, R9 ;  /* 0xfffffffc000c7824 */ /* 0x004fc800078e0209 */
[----:B-1----:R-:W1:Y:S01]  /*4f40*/  LDS.64 R10, [R10] ;  /* 0x000000000a0a7984 */ /* 0x002e620000000a00 */
[----:B----4-:R-:W-:-:S06]  /*4f50*/  ULEA UR4, UR5, UR4, 0x18 ;  /* 0x0000000405047291 */ /* 0x010fcc000f8ec0ff */
[----:B------:R-:W-:-:S05]  /*4f60*/  IMAD.U32 R5, RZ, RZ, UR4 ;  /* 0x00000004ff057e24 */ /* 0x000fca000f8e00ff */
[----:B------:R-:W-:-:S05]  /*4f70*/  LEA R9, R12, R5, 0x3 ;  /* 0x000000050c097211 */ /* 0x000fca00078e18ff */
[----:B-1----:R4:W-:Y:S02]  /*4f80*/  STS.64 [R9], R10 ;  /* 0x0000000a09007388 */ /* 0x0029e40000000a00 */
.L_x_62:
[----:B------:R-:W-:Y:S05]  /*4f90*/  BSYNC.RECONVERGENT B0 ;  /* 0x0000000000007941 */ /* 0x000fea0003800200 */
.L_x_61:
[----:B------:R-:W5:Y:S02]  /*4fa0*/  LDCU UR4, c[0x0][0x38c] ;  /* 0x00007180ff0477ac */ /* 0x000f640008000800 */
[----:B-----5:R-:W-:Y:S01]  /*4fb0*/  UISETP.NE.AND UP0, UPT, UR4, URZ, UPT ;  /* 0x000000ff0400728c */ /* 0x020fe2000bf05270 */
[----:B------:R-:W-:Y:S08]  /*4fc0*/  BAR.SYNC.DEFER_BLOCKING 0x0 ;  /* 0x0000000000007b1d */ /* 0x000ff00000010000 */
[----:B------:R-:W-:Y:S05]  /*4fd0*/  BRA.U !UP0, `(.L_x_70) ;  /* 0x00000001088c7547 */ /* 0x000fea000b800000 */
[----:B------:R-:W-:Y:S01]  /*4fe0*/  UISETP.GE.U32.AND UP0, UPT, UR13, 0x8, UPT ;  /* 0x000000080d00788c */ /* 0x000fe2000bf06070 */
[----:B------:R-:W-:-:S08]  /*4ff0*/  UMOV UR4, URZ ;  /* 0x000000ff00047c82 */ /* 0x000fd00008000000 */
[----:B------:R-:W-:Y:S05]  /*5000*/  BRA.U !UP0, `(.L_x_71) ;  /* 0x0000000108387547 */ /* 0x000fea000b800000 */
[----:B--2-4-:R-:W-:-:S07]  /*5010*/  IMAD.MOV.U32 R9, RZ, RZ, RZ ;  /* 0x000000ffff097224 */ /* 0x014fce00078e00ff */
.L_x_72:
[C---:B--2---:R-:W-:Y:S02]  /*5020*/  IMAD R10, R9.reuse, 0x320, R2 ;  /* 0x00000320090a7824 */ /* 0x044fe400078e0202 */
[----:B------:R-:W-:-:S03]  /*5030*/  VIADD R9, R9, 0x8 ;  /* 0x0000000809097836 */ /* 0x000fc60000000000 */
[----:B------:R2:W-:Y:S02]  /*5040*/  STS.64 [R10], RZ ;  /* 0x000000ff0a007388 */ /* 0x0005e40000000a00 */
[----:B------:R-:W-:Y:S02]  /*5050*/  ISETP.NE.AND P0, PT, R9, UR12, PT ;  /* 0x0000000c09007c0c */ /* 0x000fe4000bf05270 */
        /* <DEDUP_REMOVED lines=8> */
[----:B------:R-:W-:-:S05]  /*50e0*/  UMOV UR4, UR12 ;  /* 0x0000000c00047c82 */ /* 0x000fca0008000000 */
.L_x_71:
[----:B------:R-:W-:-:S09]  /*50f0*/  UISETP.NE.AND UP0, UPT, UR16, URZ, UPT ;  /* 0x000000ff1000728c */ /* 0x000fd2000bf05270 */
[----:B------:R-:W-:Y:S05]  /*5100*/  BRA.U !UP0, `(.L_x_70) ;  /* 0x0000000108407547 */ /* 0x000fea000b800000 */
[----:B------:R-:W-:Y:S01]  /*5110*/  PLOP3.LUT P1, PT, PT, PT, UP1, 0x80, 0x8 ;  /* 0x000000000008781c */ /* 0x000fe20003f2f018 */
[----:B--2-4-:R-:W-:Y:S01]  /*5120*/  IMAD.U32 R9, RZ, RZ, UR4 ;  /* 0x00000004ff097e24 */ /* 0x014fe2000f8e00ff */
[----:B------:R-:W-:Y:S01]  /*5130*/  ISETP.NE.AND P0, PT, RZ, UR17, PT ;  /* 0x00000011ff007c0c */ /* 0x000fe2000bf05270 */
[----:B------:R-:W-:Y:S01]  /*5140*/  @UP1 UIADD3 UR4, UPT, UPT, UR4, 0x4, URZ ;  /* 0x0000000404041890 */ /* 0x000fe2000fffe0ff */
[----:B------:R-:W-:Y:S02]  /*5150*/  PLOP3.LUT P2, PT, PT, PT, UP1, 0x80, 0x8 ;  /* 0x000000000008781c */ /* 0x000fe40003f4f018 */
[----:B------:R-:W-:Y:S02]  /*5160*/  PLOP3.LUT P3, PT, PT, PT, UP1, 0x80, 0x8 ;  /* 0x000000000008781c */ /* 0x000fe40003f6f018 */
[----:B------:R-:W-:Y:S02]  /*5170*/  PLOP3.LUT P4, PT, PT, PT, UP1, 0x80, 0x8 ;  /* 0x000000000008781c */ /* 0x000fe40003f8f018 */
[----:B------:R-:W-:-:S02]  /*5180*/  PLOP3.LUT P5, PT, PT, PT, UP1, 0x80, 0x8 ;  /* 0x000000000008781c */ /* 0x000fc40003faf018 */
[----:B-1----:R-:W-:Y:S01]  /*5190*/  MOV R11, UR4 ;  /* 0x00000004000b7c02 */ /* 0x002fe20008000f00 */
[----:B------:R-:W-:-:S04]  /*51a0*/  @P1 IMAD R9, R9, 0x320, R2 ;  /* 0x0000032009091824 */ /* 0x000fc800078e0202 */
[----:B------:R-:W-:Y:S01]  /*51b0*/  @P0 IMAD R10, R11, 0x320, R2 ;  /* 0x000003200b0a0824 */ /* 0x000fe200078e0202 */
[----:B------:R1:W-:Y:S04]  /*51c0*/  @P2 STS.64 [R9], RZ ;  /* 0x000000ff09002388 */ /* 0x0003e80000000a00 */
[----:B------:R1:W-:Y:S04]  /*51d0*/  @P3 STS.64 [R9+0x320], RZ ;  /* 0x000320ff09003388 */ /* 0x0003e80000000a00 */
[----:B------:R1:W-:Y:S04]  /*51e0*/  @P4 STS.64 [R9+0x640], RZ ;  /* 0x000640ff09004388 */ /* 0x0003e80000000a00 */
[----:B------:R1:W-:Y:S04]  /*51f0*/  @P5 STS.64 [R9+0x960], RZ ;  /* 0x000960ff09005388 */ /* 0x0003e80000000a00 */
[----:B------:R1:W-:Y:S02]  /*5200*/  @P0 STS.64 [R10], RZ ;  /* 0x000000ff0a000388 */ /* 0x0003e40000000a00 */
.L_x_70:
[----:B------:R-:W-:Y:S01]  /*5210*/  BAR.SYNC.DEFER_BLOCKING 0x0 ;  /* 0x0000000000007b1d */ /* 0x000fe20000010000 */
[----:B------:R-:W-:Y:S02]  /*5220*/  UISETP.GT.AND UP0, UPT, UR8, 0x5, UPT ;  /* 0x000000050800788c */ /* 0x000fe4000bf04270 */
[----:B------:R-:W-:-:S04]  /*5230*/  UIADD3 UR4, UPT, UPT, UR8, -0x1, URZ ;  /* 0xffffffff08047890 */ /* 0x000fc8000fffe0ff */
[----:B------:R-:W-:-:S04]  /*5240*/  UIMAD.WIDE.U32 UR4, UR4, -0x33333333, URZ ;  /* 0xcccccccd040478a5 */ /* 0x000fc8000f8e00ff */
[----:B------:R-:W-:Y:S01]  /*5250*/  ULEA.HI UR8, UR5, 0x1, URZ, 0x1e ;  /* 0x0000000105087891 */ /* 0x000fe2000f8ff0ff */
[----:B------:R-:W-:Y:S11]  /*5260*/  BRA.U UP0, `(.L_x_73) ;  /* 0xffffffdd00787547 */ /* 0x000ff6000b83ffff */
.L_x_52:
[----:B------:R-:W5:Y:S02]  /*5270*/  LDCU UR4, c[0x0][0x38c] ;  /* 0x00007180ff0477ac */ /* 0x000f640008000800 */
[----:B-----5:R-:W-:-:S13]  /*5280*/  ISETP.NE.AND P0, PT, RZ, UR4, PT ;  /* 0x00000004ff007c0c */ /* 0x020fda000bf05270 */
[----:B------:R-:W-:Y:S05]  /*5290*/  @!P0 EXIT ;  /* 0x000000000000894d */ /* 0x000fea0003800000 */
[----:B------:R-:W-:Y:S01]  /*52a0*/  UISETP.LT.U32.AND UP0, UPT, UR13, 0x1, UPT ;  /* 0x000000010d00788c */ /* 0x000fe2000bf01070 */
[----:B------:R-:W-:-:S03]  /*52b0*/  IMAD.MOV.U32 R0, RZ, RZ, RZ ;  /* 0x000000ffff007224 */ /* 0x000fc600078e00ff */
[----:B------:R-:W-:Y:S02]  /*52c0*/  USEL UR7, UR13, 0x1, !UP0 ;  /* 0x000000010d077887 */ /* 0x000fe4000c000000 */
[----:B------:R-:W-:-:S09]  /*52d0*/  UISETP.GE.U32.AND UP0, UPT, UR13, 0x4, UPT ;  /* 0x000000040d00788c */ /* 0x000fd2000bf06070 */
[----:B------:R-:W-:Y:S05]  /*52e0*/  BRA.U !UP0, `(.L_x_74) ;  /* 0x00000005089c7547 */ /* 0x000fea000b800000 */
[----:B------:R-:W5:Y:S01]  /*52f0*/  S2UR UR8, SR_CgaCtaId ;  /* 0x00000000000879c3 */ /* 0x000f620000008800 */
[----:B------:R-:W0:Y:S01]  /*5300*/  LDCU.64 UR4, c[0x0][0x398] ;  /* 0x00007300ff0477ac */ /* 0x000e220008000a00 */
[----:B------:R-:W-:Y:S01]  /*5310*/  ULOP3.LUT UR9, UR7, 0xfffffffc, URZ, 0xc0, !UPT ;  /* 0xfffffffc07097892 */ /* 0x000fe2000f8ec0ff */
[----:B------:R-:W-:-:S05]  /*5320*/  UMOV UR6, 0x400 ;  /* 0x0000040000067882 */ /* 0x000fca0000000000 */
[----:B------:R-:W-:Y:S01]  /*5330*/  IMAD.U32 R0, RZ, RZ, UR9 ;  /* 0x00000009ff007e24 */ /* 0x000fe2000f8e00ff */
[----:B0-----:R-:W-:-:S04]  /*5340*/  UIADD3 UR4, UP0, UPT, UR4, 0x10, URZ ;  /* 0x0000001004047890 */ /* 0x001fc8000ff1e0ff */
[----:B------:R-:W-:Y:S02]  /*5350*/  UIADD3.X UR5, UPT, UPT, URZ, UR5, URZ, UP0, !UPT ;  /* 0x00000005ff057290 */ /* 0x000fe400087fe4ff */
[----:B-----5:R-:W-:Y:S01]  /*5360*/  ULEA UR6, UR8, UR6, 0x18 ;  /* 0x0000000608067291 */ /* 0x020fe2000f8ec0ff */
[----:B------:R-:W-:Y:S01]  /*5370*/  MOV R2, UR4 ;  /* 0x0000000400027c02 */ /* 0x000fe20008000f00 */
[----:B------:R-:W-:Y:S02]  /*5380*/  UIADD3 UR8, UPT, UPT, -UR9, URZ, URZ ;  /* 0x000000ff09087290 */ /* 0x000fe4000fffe1ff */
[----:B------:R-:W-:Y:S01]  /*5390*/  IMAD.U32 R3, RZ, RZ, UR5 ;  /* 0x00000005ff037e24 */ /* 0x000fe2000f8e00ff */
[----:B------:R-:W-:Y:S02]  /*53a0*/  UIADD3 UR6, UPT, UPT, UR6, 0x640, URZ ;  /* 0x0000064006067890 */ /* 0x000fe4000fffe0ff */
[----:B------:R-:W-:-:S09]  /*53b0*/  UISETP.GE.AND UP0, UPT, UR8, URZ, UPT ;  /* 0x000000ff0800728c */ /* 0x000fd2000bf06270 */
[----:B------:R-:W-:Y:S05]  /*53c0*/  BRA.U UP0, `(.L_x_75) ;  /* 0x0000000500247547 */ /* 0x000fea000b800000 */
[----:B------:R-:W-:Y:S02]  /*53d0*/  UIADD3 UR4, UPT, UPT, -UR8, URZ, URZ ;  /* 0x000000ff08047290 */ /* 0x000fe4000fffe1ff */
[----:B------:R-:W-:Y:S02]  /*53e0*/  UPLOP3.LUT UP0, UPT, UPT, UPT, UPT, 0x80, 0x8 ;  /* 0x000000000008789c */ /* 0x000fe40003f0f070 */
[----:B------:R-:W-:-:S09]  /*53f0*/  UISETP.GT.AND UP1, UPT, UR4, 0xc, UPT ;  /* 0x0000000c0400788c */ /* 0x000fd2000bf24270 */
[----:B------:R-:W-:Y:S05]  /*5400*/  BRA.U !UP1, `(.L_x_76) ;  /* 0x0000000109a47547 */ /* 0x000fea000b800000 */
[----:B------:R-:W-:-:S11]  /*5410*/  UPLOP3.LUT UP0, UPT, UPT, UPT, UPT, 0x40, 0x4 ;  /* 0x000000000004789c */ /* 0x000fd60003f0e870 */
.L_x_77:
[----:B------:R-:W0:Y:S01]  /*5420*/  LDS.64 R4, [UR6+-0x640] ;  /* 0xfff9c006ff047984 */ /* 0x000e220008000a00 */
[----:B------:R-:W-:-:S03]  /*5430*/  UIADD3 UR8, UPT, UPT, UR8, 0x10, URZ ;  /* 0x0000001008087890 */ /* 0x000fc6000fffe0ff */
[----:B------:R-:W5:Y:S01]  /*5440*/  LDS.64 R6, [UR6+-0x320] ;  /* 0xfffce006ff067984 */ /* 0x000f620008000a00 */
[----:B------:R-:W-:-:S03]  /*5450*/  UISETP.GE.AND UP1, UPT, UR8, -0xc, UPT ;  /* 0xfffffff40800788c */ /* 0x000fc6000bf26270 */
[----:B-12-4-:R-:W1:Y:S04]  /*5460*/  LDS.64 R8, [UR6] ;  /* 0x00000006ff087984 */ /* 0x016e680008000a00 */
[----:B------:R-:W2:Y:S04]  /*5470*/  LDS.64 R10, [UR6+0x320] ;  /* 0x00032006ff0a7984 */ /* 0x000ea80008000a00 */
[----:B------:R-:W4:Y:S04]  /*5480*/  LDS.64 R12, [UR6+0x640] ;  /* 0x00064006ff0c7984 */ /* 0x000f280008000a00 */
[----:B------:R-:W4:Y:S04]  /*5490*/  LDS.64 R14, [UR6+0x960] ;  /* 0x00096006ff0e7984 */ /* 0x000f280008000a00 */
[----:B---3--:R-:W3:Y:S04]  /*54a0*/  LDS.64 R16, [UR6+0xc80] ;  /* 0x000c8006ff107984 */ /* 0x008ee80008000a00 */
[----:B------:R-:W3:Y:S04]  /*54b0*/  LDS.64 R18, [UR6+0xfa0] ;  /* 0x000fa006ff127984 */ /* 0x000ee80008000a00 */
[----:B------:R-:W3:Y:S04]  /*54c0*/  LDS.64 R20, [UR6+0x12c0] ;  /* 0x0012c006ff147984 */ /* 0x000ee80008000a00 */
[----:B------:R-:W3:Y:S04]  /*54d0*/  LDS.64 R22, [UR6+0x15e0] ;  /* 0x0015e006ff167984 */ /* 0x000ee80008000a00 */
[----:B0-----:R-:W-:Y:S04]  /*54e0*/  STG.E.64 desc[UR10][R2.64+-0x10], R4 ;  /* 0xfffff00402007986 */ /* 0x001fe8000c101b0a */
[----:B------:R-:W0:Y:S04]  /*54f0*/  LDS.64 R24, [UR6+0x1900] ;  /* 0x00190006ff187984 */ /* 0x000e280008000a00 */
[----:B------:R-:W0:Y:S04]  /*5500*/  LDS.64 R26, [UR6+0x1c20] ;  /* 0x001c2006ff1a7984 */ /* 0x000e280008000a00 */
[----:B------:R-:W0:Y:S04]  /*5510*/  LDS.64 R28, [UR6+0x1f40] ;  /* 0x001f4006ff1c7984 */ /* 0x000e280008000a00 */
[----:B------:R-:W0:Y:S04]  /*5520*/  LDS.64 R4, [UR6+0x2260] ;  /* 0x00226006ff047984 */ /* 0x000e280008000a00 */
[----:B------:R-:W0:Y:S04]  /*5530*/  LDS.64 R30, [UR6+0x2580] ;  /* 0x00258006ff1e7984 */ /* 0x000e280008000a00 */
[----:B------:R-:W0:Y:S01]  /*5540*/  LDS.64 R32, [UR6+0x28a0] ;  /* 0x0028a006ff207984 */ /* 0x000e220008000a00 */
[----:B------:R-:W-:-:S03]  /*5550*/  UIADD3 UR6, UPT, UPT, UR6, 0x3200, URZ ;  /* 0x0000320006067890 */ /* 0x000fc6000fffe0ff */
[----:B-----5:R5:W-:Y:S04]  /*5560*/  STG.E.64 desc[UR10][R2.64+-0x8], R6 ;  /* 0xfffff80602007986 */ /* 0x020be8000c101b0a */
[----:B-1----:R-:W-:Y:S04]  /*5570*/  STG.E.64 desc[UR10][R2.64], R8 ;  /* 0x0000000802007986 */ /* 0x002fe8000c101b0a */
[----:B--2---:R-:W-:Y:S04]  /*5580*/  STG.E.64 desc[UR10][R2.64+0x8], R10 ;  /* 0x0000080a02007986 */ /* 0x004fe8000c101b0a */
[----:B----4-:R-:W-:Y:S01]  /*5590*/  STG.E.64 desc[UR10][R2.64+0x10], R12 ;  /* 0x0000100c02007986 */ /* 0x010fe2000c101b0a */
[----:B-----5:R-:W-:-:S03]  /*55a0*/  IADD3 R6, P0, PT, R2, 0x80, RZ ;  /* 0x0000008002067810 */ /* 0x020fc60007f1e0ff */
[----:B------:R-:W-:Y:S02]  /*55b0*/  STG.E.64 desc[UR10][R2.64+0x18], R14 ;  /* 0x0000180e02007986 */ /* 0x000fe4000c101b0a */
[----:B------:R-:W-:Y:S02]  /*55c0*/  IMAD.X R7, RZ, RZ, R3, P0 ;  /* 0x000000ffff077224 */ /* 0x000fe400000e0603 */
[----:B---3--:R-:W-:Y:S04]  /*55d0*/  STG.E.64 desc[UR10][R2.64+0x20], R16 ;  /* 0x0000201002007986 */ /* 0x008fe8000c101b0a */
[----:B------:R-:W-:Y:S04]  /*55e0*/  STG.E.64 desc[UR10][R2.64+0x28], R18 ;  /* 0x0000281202007986 */ /* 0x000fe8000c101b0a */
[----:B------:R-:W-:Y:S04]  /*55f0*/  STG.E.64 desc[UR10][R2.64+0x30], R20 ;  /* 0x0000301402007986 */ /* 0x000fe8000c101b0a */
[----:B------:R-:W-:Y:S04]  /*5600*/  STG.E.64 desc[UR10][R2.64+0x38], R22 ;  /* 0x0000381602007986 */ /* 0x000fe8000c101b0a */
[----:B0-----:R-:W-:Y:S04]  /*5610*/  STG.E.64 desc[UR10][R2.64+0x40], R24 ;  /* 0x0000401802007986 */ /* 0x001fe8000c101b0a */
[----:B------:R-:W-:Y:S04]  /*5620*/  STG.E.64 desc[UR10][R2.64+0x48], R26 ;  /* 0x0000481a02007986 */ /* 0x000fe8000c101b0a */
[----:B------:R-:W-:Y:S04]  /*5630*/  STG.E.64 desc[UR10][R2.64+0x50], R28 ;  /* 0x0000501c02007986 */ /* 0x000fe8000c101b0a */
[----:B------:R-:W-:Y:S04]  /*5640*/  STG.E.64 desc[UR10][R2.64+0x58], R4 ;  /* 0x0000580402007986 */ /* 0x000fe8000c101b0a */
[----:B------:R-:W-:Y:S04]  /*5650*/  STG.E.64 desc[UR10][R2.64+0x60], R30 ;  /* 0x0000601e02007986 */ /* 0x000fe8000c101b0a */
[----:B------:R0:W-:Y:S02]  /*5660*/  STG.E.64 desc[UR10][R2.64+0x68], R32 ;  /* 0x0000682002007986 */ /* 0x0001e4000c101b0a */
[----:B0-----:R-:W-:Y:S01]  /*5670*/  MOV R2, R6 ;  /* 0x0000000600027202 */ /* 0x001fe20000000f00 */
[----:B------:R-:W-:Y:S01]  /*5680*/  IMAD.MOV.U32 R3, RZ, RZ, R7 ;  /* 0x000000ffff037224 */ /* 0x000fe200078e0007 */
[----:B------:R-:W-:Y:S06]  /*5690*/  BRA.U !UP1, `(.L_x_77) ;  /* 0xfffffffd09607547 */ /* 0x000fec000b83ffff */
.L_x_76:
[----:B------:R-:W-:-:S04]  /*56a0*/  UIADD3 UR4, UPT, UPT, -UR8, URZ, URZ ;  /* 0x000000ff08047290 */ /* 0x000fc8000fffe1ff */
[----:B------:R-:W-:-:S09]  /*56b0*/  UISETP.GT.AND UP1, UPT, UR4, 0x4, UPT ;  /* 0x000000040400788c */ /* 0x000fd2000bf24270 */
[----:B------:R-:W-:Y:S05]  /*56c0*/  BRA.U !UP1, `(.L_x_78) ;  /* 0x00000001095c7547 */ /* 0x000fea000b800000 */
[----:B------:R-:W0:Y:S01]  /*56d0*/  LDS.64 R4, [UR6+-0x640] ;  /* 0xfff9c006ff047984 */ /* 0x000e220008000a00 */
[----:B------:R-:W-:Y:S01]  /*56e0*/  IADD3 R20, P0, PT, R2, 0x40, RZ ;  /* 0x0000004002147810 */ /* 0x000fe20007f1e0ff */
[----:B------:R-:W-:Y:S02]  /*56f0*/  UIADD3 UR8, UPT, UPT, UR8, 0x8, URZ ;  /* 0x0000000808087890 */ /* 0x000fe4000fffe0ff */
[----:B------:R-:W5:Y:S01]  /*5700*/  LDS.64 R6, [UR6+-0x320] ;  /* 0xfffce006ff067984 */ /* 0x000f620008000a00 */
[----:B------:R-:W-:Y:S01]  /*5710*/  UPLOP3.LUT UP0, UPT, UPT, UPT, UPT, 0x40, 0x4 ;  /* 0x000000000004789c */ /* 0x000fe20003f0e870 */
[----:B------:R-:W-:Y:S02]  /*5720*/  IMAD.X R21, RZ, RZ, R3, P0 ;  /* 0x000000ffff157224 */ /* 0x000fe400000e0603 */
[----:B-12-4-:R-:W1:Y:S04]  /*5730*/  LDS.64 R8, [UR6] ;  /* 0x00000006ff087984 */ /* 0x016e680008000a00 */
[----:B------:R-:W2:Y:S04]  /*5740*/  LDS.64 R10, [UR6+0x320] ;  /* 0x00032006ff0a7984 */ /* 0x000ea80008000a00 */
[----:B------:R-:W4:Y:S04]  /*5750*/  LDS.64 R12, [UR6+0x640] ;  /* 0x00064006ff0c7984 */ /* 0x000f280008000a00 */
[----:B------:R-:W4:Y:S04]  /*5760*/  LDS.64 R14, [UR6+0x960] ;  /* 0x00096006ff0e7984 */ /* 0x000f280008000a00 */
[----:B---3--:R-:W3:Y:S04]  /*5770*/  LDS.64 R16, [UR6+0xc80] ;  /* 0x000c8006ff107984 */ /* 0x008ee80008000a00 */
[----:B------:R-:W3:Y:S01]  /*5780*/  LDS.64 R18, [UR6+0xfa0] ;  /* 0x000fa006ff127984 */ /* 0x000ee20008000a00 */
[----:B------:R-:W-:-:S03]  /*5790*/  UIADD3 UR6, UPT, UPT, UR6, 0x1900, URZ ;  /* 0x0000190006067890 */ /* 0x000fc6000fffe0ff */
[----:B0-----:R-:W-:Y:S04]  /*57a0*/  STG.E.64 desc[UR10][R2.64+-0x10], R4 ;  /* 0xfffff00402007986 */ /* 0x001fe8000c101b0a */
[----:B-----5:R-:W-:Y:S04]  /*57b0*/  STG.E.64 desc[UR10][R2.64+-0x8], R6 ;  /* 0xfffff80602007986 */ /* 0x020fe8000c101b0a */
[----:B-1----:R-:W-:Y:S04]  /*57c0*/  STG.E.64 desc[UR10][R2.64], R8 ;  /* 0x0000000802007986 */ /* 0x002fe8000c101b0a */
[----:B--2---:R-:W-:Y:S04]  /*57d0*/  STG.E.64 desc[UR10][R2.64+0x8], R10 ;  /* 0x0000080a02007986 */ /* 0x004fe8000c101b0a */
[----:B----4-:R-:W-:Y:S04]  /*57e0*/  STG.E.64 desc[UR10][R2.64+0x10], R12 ;  /* 0x0000100c02007986 */ /* 0x010fe8000c101b0a */
[----:B------:R-:W-:Y:S04]  /*57f0*/  STG.E.64 desc[UR10][R2.64+0x18], R14 ;  /* 0x0000180e02007986 */ /* 0x000fe8000c101b0a */
[----:B---3--:R-:W-:Y:S04]  /*5800*/  STG.E.64 desc[UR10][R2.64+0x20], R16 ;  /* 0x0000201002007986 */ /* 0x008fe8000c101b0a */
[----:B------:R0:W-:Y:S02]  /*5810*/  STG.E.64 desc[UR10][R2.64+0x28], R18 ;  /* 0x0000281202007986 */ /* 0x0001e4000c101b0a */
[----:B0-----:R-:W-:Y:S01]  /*5820*/  MOV R2, R20 ;  /* 0x0000001400027202 */ /* 0x001fe20000000f00 */
[----:B------:R-:W-:-:S07]  /*5830*/  IMAD.MOV.U32 R3, RZ, RZ, R21 ;  /* 0x000000ffff037224 */ /* 0x000fce00078e0015 */
.L_x_78:
[----:B------:R-:W-:-:S09]  /*5840*/  UISETP.NE.OR UP0, UPT, UR8, URZ, UP0 ;  /* 0x000000ff0800728c */ /* 0x000fd20008705670 */
[----:B------:R-:W-:Y:S05]  /*5850*/  BRA.U !UP0, `(.L_x_74) ;  /* 0x0000000108407547 */ /* 0x000fea000b800000 */
.L_x_75:
[----:B------:R-:W0:Y:S01]  /*5860*/  LDS.64 R4, [UR6+-0x640] ;  /* 0xfff9c006ff047984 */ /* 0x000e220008000a00 */
[----:B------:R-:W-:Y:S01]  /*5870*/  UIADD3 UR8, UPT, UPT, UR8, 0x4, URZ ;  /* 0x0000000408087890 */ /* 0x000fe2000fffe0ff */
[----:B--2---:R-:W-:Y:S02]  /*5880*/  IADD3 R12, P0, PT, R2, 0x20, RZ ;  /* 0x00000020020c7810 */ /* 0x004fe40007f1e0ff */
[----:B------:R-:W2:Y:S01]  /*5890*/  LDS.64 R6, [UR6+-0x320] ;  /* 0xfffce006ff067984 */ /* 0x000ea20008000a00 */
[----:B------:R-:W-:Y:S02]  /*58a0*/  UISETP.NE.AND UP0, UPT, UR8, URZ, UPT ;  /* 0x000000ff0800728c */ /* 0x000fe4000bf05270 */
[----:B------:R-:W-:Y:S01]  /*58b0*/  IMAD.X R13, RZ, RZ, R3, P0 ;  /* 0x000000ffff0d7224 */ /* 0x000fe200000e0603 */
[----:B-1--4-:R-:W1:Y:S04]  /*58c0*/  LDS.64 R8, [UR6] ;  /* 0x00000006ff087984 */ /* 0x012e680008000a00 */
[----:B------:R-:W4:Y:S01]  /*58d0*/  LDS.64 R10, [UR6+0x320] ;  /* 0x00032006ff0a7984 */ /* 0x000f220008000a00 */
[----:B------:R-:W-:-:S03]  /*58e0*/  UIADD3 UR6, UPT, UPT, UR6, 0xc80, URZ ;  /* 0x00000c8006067890 */ /* 0x000fc6000fffe0ff */
[----:B0-----:R-:W-:Y:S04]  /*58f0*/  STG.E.64 desc[UR10][R2.64+-0x10], R4 ;  /* 0xfffff00402007986 */ /* 0x001fe8000c101b0a */
[----:B--2---:R-:W-:Y:S04]  /*5900*/  STG.E.64 desc[UR10][R2.64+-0x8], R6 ;  /* 0xfffff80602007986 */ /* 0x004fe8000c101b0a */
[----:B-1----:R-:W-:Y:S04]  /*5910*/  STG.E.64 desc[UR10][R2.64], R8 ;  /* 0x0000000802007986 */ /* 0x002fe8000c101b0a */
[----:B----4-:R0:W-:Y:S02]  /*5920*/  STG.E.64 desc[UR10][R2.64+0x8], R10 ;  /* 0x0000080a02007986 */ /* 0x0101e4000c101b0a */
[----:B0-----:R-:W-:Y:S01]  /*5930*/  MOV R2, R12 ;  /* 0x0000000c00027202 */ /* 0x001fe20000000f00 */
[----:B------:R-:W-:Y:S01]  /*5940*/  IMAD.MOV.U32 R3, RZ, RZ, R13 ;  /* 0x000000ffff037224 */ /* 0x000fe200078e000d */
[----:B------:R-:W-:Y:S06]  /*5950*/  BRA.U UP0, `(.L_x_75) ;  /* 0xfffffffd00c07547 */ /* 0x000fec000b83ffff */
.L_x_74:
[----:B------:R-:W-:-:S04]  /*5960*/  ULOP3.LUT UR7, UR7, 0x1, URZ, 0xc0, !UPT ;  /* 0x0000000107077892 */ /* 0x000fc8000f8ec0ff */
[----:B------:R-:W-:-:S06]  /*5970*/  UISETP.NE.U32.AND UP0, UPT, UR7, 0x1, UPT ;  /* 0x000000010700788c */ /* 0x000fcc000bf05070 */
[----:B------:R-:W-:-:S13]  /*5980*/  PLOP3.LUT P0, PT, PT, PT, UP0, 0x80, 0x8 ;  /* 0x000000000008781c */ /* 0x000fda0003f0f008 */
[----:B------:R-:W-:Y:S05]  /*5990*/  @P0 EXIT ;  /* 0x000000000000094d */ /* 0x000fea0003800000 */
[----:B------:R-:W5:Y:S01]  /*59a0*/  S2R R3, SR_CgaCtaId ;  /* 0x0000000000037919 */ /* 0x000f620000008800 */
[----:B0-----:R-:W-:Y:S01]  /*59b0*/  MOV R2, 0x400 ;  /* 0x0000040000027802 */ /* 0x001fe20000000f00 */
[----:B------:R-:W0:Y:S02]  /*59c0*/  LDC.64 R4, c[0x0][0x398] ;  /* 0x0000e600ff047b82 */ /* 0x000e240000000a00 */
[----:B0-----:R-:W-:Y:S01]  /*59d0*/  IMAD.WIDE.U32 R4, R0, 0x8, R4 ;  /* 0x0000000800047825 */ /* 0x001fe200078e0004 */
[----:B-----5:R-:W-:-:S05]  /*59e0*/  LEA R3, R3, R2, 0x18 ;  /* 0x0000000203037211 */ /* 0x020fca00078ec0ff */
[----:B------:R-:W-:-:S06]  /*59f0*/  IMAD R2, R0, 0x320, R3 ;  /* 0x0000032000027824 */ /* 0x000fcc00078e0203 */
[----:B------:R-:W0:Y:S04]  /*5a00*/  LDS.64 R2, [R2] ;  /* 0x0000000002027984 */ /* 0x000e280000000a00 */
[----:B0-----:R-:W-:Y:S01]  /*5a10*/  STG.E.64 desc[UR10][R4.64], R2 ;  /* 0x0000000204007986 */ /* 0x001fe2000c101b0a */
[----:B------:R-:W-:Y:S05]  /*5a20*/  EXIT ;  /* 0x000000000000794d */ /* 0x000fea0003800000 */
        .weak           $__internal_0_$__cuda_sm20_div_rn_f64_full
        .type           $__internal_0_$__cuda_sm20_div_rn_f64_full,@function
        .size           $__internal_0_$__cuda_sm20_div_rn_f64_full,(.L_x_129 - $__internal_0_$__cuda_sm20_div_rn_f64_full)
$__internal_0_$__cuda_sm20_div_rn_f64_full:
[C---:B------:R-:W-:Y:S01]  /*5a30*/  FSETP.GEU.AND P0, PT, |R25|.reuse, 1.469367938527859385e-39, PT ;  /* 0x001000001900780b */ /* 0x040fe20003f0e200 */
[----:B------:R-:W-:Y:S01]  /*5a40*/  IMAD.MOV.U32 R31, RZ, RZ, 0x1ca00000 ;  /* 0x1ca00000ff1f7424 */ /* 0x000fe200078e00ff */
[----:B------:R-:W-:Y:S01]  /*5a50*/  LOP3.LUT R22, R25, 0x800fffff, RZ, 0xc0, !PT ;  /* 0x800fffff19167812 */ /* 0x000fe200078ec0ff */
[----:B------:R-:W-:Y:S01]  /*5a60*/  BSSY.RECONVERGENT B1, `(.L_x_79) ;  /* 0x000005b000017945 */ /* 0x000fe20003800200 */
[----:B------:R-:W-:Y:S02]  /*5a70*/  MOV R34, 0x1 ;  /* 0x0000000100227802 */ /* 0x000fe40000000f00 */
[----:B------:R-:W-:Y:S01]  /*5a80*/  LOP3.LUT R23, R22, 0x3ff00000, RZ, 0xfc, !PT ;  /* 0x3ff0000016177812 */ /* 0x000fe200078efcff */
[----:B------:R-:W-:Y:S01]  /*5a90*/  IMAD.MOV.U32 R22, RZ, RZ, R24 ;  /* 0x000000ffff167224 */ /* 0x000fe200078e0018 */
[C---:B------:R-:W-:Y:S02]  /*5aa0*/  FSETP.GEU.AND P3, PT, |R27|.reuse, 1.469367938527859385e-39, PT ;  /* 0x001000001b00780b */ /* 0x040fe40003f6e200 */
[----:B------:R-:W-:-:S02]  /*5ab0*/  LOP3.LUT R8, R27, 0x7ff00000, RZ, 0xc0, !PT ;  /* 0x7ff000001b087812 */ /* 0x000fc400078ec0ff */
[----:B------:R-:W-:Y:S01]  /*5ac0*/  LOP3.LUT R9, R25, 0x7ff00000, RZ, 0xc0, !PT ;  /* 0x7ff0000019097812 */ /* 0x000fe200078ec0ff */
[----:B------:R-:W-:Y:S01]  /*5ad0*/  @!P0 DMUL R22, R24, 8.98846567431157953865e+307 ;  /* 0x7fe0000018168828 */ /* 0x000fe20000000000 */
[----:B------:R-:W-:-:S04]  /*5ae0*/  LOP3.LUT R6, R27, 0x7ff00000, RZ, 0xc0, !PT ;  /* 0x7ff000001b067812 */ /* 0x000fc800078ec0ff */
[----:B------:R-:W-:Y:S01]  /*5af0*/  ISETP.GE.U32.AND P2, PT, R6, R9, PT ;  /* 0x000000090600720c */ /* 0x000fe20003f46070 */
[----:B------:R-:W0:Y:S02]  /*5b00*/  MUFU.RCP64H R35, R23 ;  /* 0x0000001700237308 */ /* 0x000e240000001800 */
[----:B------:R-:W-:Y:S02]  /*5b10*/  @!P3 LOP3.LUT R29, R25, 0x7ff00000, RZ, 0xc0, !PT ;  /* 0x7ff00000191db812 */ /* 0x000fe400078ec0ff */
[----:B------:R-:W-:Y:S02]  /*5b20*/  @!P3 MOV R28, RZ ;  /* 0x000000ff001cb202 */ /* 0x000fe40000000f00 */
[----:B------:R-:W-:Y:S02]  /*5b30*/  @!P3 ISETP.GE.U32.AND P4, PT, R8, R29, PT ;  /* 0x0000001d0800b20c */ /* 0x000fe40003f86070 */
[----:B------:R-:W-:Y:S02]  /*5b40*/  @!P0 LOP3.LUT R9, R23, 0x7ff00000, RZ, 0xc0, !PT ;  /* 0x7ff0000017098812 */ /* 0x000fe400078ec0ff */
[----:B------:R-:W-:-:S02]  /*5b50*/  @!P3 SEL R29, R31, 0x63400000, !P4 ;  /* 0x634000001f1db807 */ /* 0x000fc40006000000 */
[----:B------:R-:W-:Y:S02]  /*5b60*/  SEL R31, R31, 0x63400000, !P2 ;  /* 0x634000001f1f7807 */ /* 0x000fe40005000000 */
[----:B------:R-:W-:Y:S01]  /*5b70*/  @!P3 LOP3.LUT R29, R29, 0x80000000, R27, 0xf8, !PT ;  /* 0x800000001d1db812 */ /* 0x000fe200078ef81b */
[----:B0-----:R-:W-:-:S03]  /*5b80*/  DFMA R36, R34, -R22, 1 ;  /* 0x3ff000002224742b */ /* 0x001fc60000000816 */
[----:B------:R-:W-:-:S05]  /*5b90*/  @!P3 LOP3.LUT R29, R29, 0x100000, RZ, 0xfc, !PT ;  /* 0x001000001d1db812 */ /* 0x000fca00078efcff */
[----:B------:R-:W-:-:S08]  /*5ba0*/  DFMA R36, R36, R36, R36 ;  /* 0x000000242424722b */ /* 0x000fd00000000024 */
[----:B------:R-:W-:Y:S01]  /*5bb0*/  DFMA R36, R34, R36, R34 ;  /* 0x000000242224722b */ /* 0x000fe20000000022 */
[----:B------:R-:W-:Y:S01]  /*5bc0*/  LOP3.LUT R35, R31, 0x800fffff, R27, 0xf8, !PT ;  /* 0x800fffff1f237812 */ /* 0x000fe200078ef81b */
[----:B------:R-:W-:-:S06]  /*5bd0*/  IMAD.MOV.U32 R34, RZ, RZ, R26 ;  /* 0x000000ffff227224 */ /* 0x000fcc00078e001a */
[----:B------:R-:W-:Y:S02]  /*5be0*/  DFMA R30, R36, -R22, 1 ;  /* 0x3ff00000241e742b */ /* 0x000fe40000000816 */
[----:B------:R-:W-:-:S06]  /*5bf0*/  @!P3 DFMA R34, R34, 2, -R28 ;  /* 0x400000002222b82b */ /* 0x000fcc000000081c */
[----:B------:R-:W-:-:S04]  /*5c00*/  DFMA R36, R36, R30, R36 ;  /* 0x0000001e2424722b */ /* 0x000fc80000000024 */
[----:B------:R-:W-:-:S04]  /*5c10*/  @!P3 LOP3.LUT R6, R35, 0x7ff00000, RZ, 0xc0, !PT ;  /* 0x7ff000002306b812 */ /* 0x000fc800078ec0ff */
[----:B------:R-:W-:Y:S01]  /*5c20*/  DMUL R30, R36, R34 ;  /* 0x00000022241e7228 */ /* 0x000fe20000000000 */
[----:B------:R-:W-:-:S05]  /*5c30*/  VIADD R8, R6, 0xffffffff ;  /* 0xffffffff06087836 */ /* 0x000fca0000000000 */
[----:B------:R-:W-:Y:S02]  /*5c40*/  ISETP.GT.U32.AND P0, PT, R8, 0x7feffffe, PT ;  /* 0x7feffffe0800780c */ /* 0x000fe40003f04070 */
[----:B------:R-:W-:-:S08]  /*5c50*/  DFMA R28, R30, -R22, R34 ;  /* 0x800000161e1c722b */ /* 0x000fd00000000022 */
[----:B------:R-:W-:Y:S01]  /*5c60*/  DFMA R28, R36, R28, R30 ;  /* 0x0000001c241c722b */ /* 0x000fe2000000001e */
[----:B------:R-:W-:-:S05]  /*5c70*/  VIADD R30, R9, 0xffffffff ;  /* 0xffffffff091e7836 */ /* 0x000fca0000000000 */
[----:B------:R-:W-:-:S13]  /*5c80*/  ISETP.GT.U32.OR P0, PT, R30, 0x7feffffe, P0 ;  /* 0x7feffffe1e00780c */ /* 0x000fda0000704470 */
[----:B------:R-:W-:Y:S05]  /*5c90*/  @P0 BRA `(.L_x_80) ;  /* 0x00000000007c0947 */ /* 0x000fea0003800000 */
[----:B------:R-:W-:Y:S02]  /*5ca0*/  LOP3.LUT R26, R27, 0x7ff00000, RZ, 0xc0, !PT ;  /* 0x7ff000001b1a7812 */ /* 0x000fe400078ec0ff */
[----:B------:R-:W-:Y:S02]  /*5cb0*/  LOP3.LUT R9, R25, 0x7ff00000, RZ, 0xc0, !PT ;  /* 0x7ff0000019097812 */ /* 0x000fe400078ec0ff */
[----:B------:R-:W-:Y:S02]  /*5cc0*/  MOV R6, 0x1ca00000 ;  /* 0x1ca0000000067802 */ /* 0x000fe40000000f00 */
[CC--:B------:R-:W-:Y:S02]  /*5cd0*/  VIADDMNMX R8, R26.reuse, -R9.reuse, 0xb9600000, !PT ;  /* 0xb96000001a087446 */ /* 0x0c0fe40007800909 */
[----:B------:R-:W-:Y:S02]  /*5ce0*/  ISETP.GE.U32.AND P0, PT, R26, R9, PT ;  /* 0x000000091a00720c */ /* 0x000fe40003f06070 */
[----:B------:R-:W-:-:S02]  /*5cf0*/  VIMNMX R8, PT, PT, R8, 0x46a00000, PT ;  /* 0x46a0000008087848 */ /* 0x000fc40003fe0100 */
[----:B------:R-:W-:Y:S02]  /*5d00*/  SEL R9, R6, 0x63400000, !P0 ;  /* 0x6340000006097807 */ /* 0x000fe40004000000 */
[----:B------:R-:W-:-:S03]  /*5d10*/  MOV R26, RZ ;  /* 0x000000ff001a7202 */ /* 0x000fc60000000f00 */
[----:B------:R-:W-:-:S04]  /*5d20*/  IMAD.IADD R8, R8, 0x1, -R9 ;  /* 0x0000000108087824 */ /* 0x000fc800078e0a09 */
[----:B------:R-:W-:-:S06]  /*5d30*/  VIADD R27, R8, 0x7fe00000 ;  /* 0x7fe00000081b7836 */ /* 0x000fcc0000000000 */
[----:B------:R-:W-:-:S10]  /*5d40*/  DMUL R30, R28, R26 ;  /* 0x0000001a1c1e7228 */ /* 0x000fd40000000000 */
[----:B------:R-:W-:-:S13]  /*5d50*/  FSETP.GTU.AND P0, PT, |R31|, 1.469367938527859385e-39, PT ;  /* 0x001000001f00780b */ /* 0x000fda0003f0c200 */
[----:B------:R-:W-:Y:S05]  /*5d60*/  @P0 BRA `(.L_x_81) ;  /* 0x0000000000a80947 */ /* 0x000fea0003800000 */
[----:B------:R-:W-:Y:S01]  /*5d70*/  DFMA R22, R28, -R22, R34 ;  /* 0x800000161c16722b */ /* 0x000fe20000000022 */
[----:B------:R-:W-:-:S09]  /*5d80*/  IMAD.MOV.U32 R26, RZ, RZ, RZ ;  /* 0x000000ffff1a7224 */ /* 0x000fd200078e00ff */
[C---:B------:R-:W-:Y:S02]  /*5d90*/  FSETP.NEU.AND P0, PT, R23.reuse, RZ, PT ;  /* 0x000000ff1700720b */ /* 0x040fe40003f0d000 */
[----:B------:R-:W-:-:S04]  /*5da0*/  LOP3.LUT R24, R23, 0x80000000, R25, 0x48, !PT ;  /* 0x8000000017187812 */ /* 0x000fc800078e4819 */
[----:B------:R-:W-:-:S07]  /*5db0*/  LOP3.LUT R27, R24, R27, RZ, 0xfc, !PT ;  /* 0x0000001b181b7212 */ /* 0x000fce00078efcff */
[----:B------:R-:W-:Y:S05]  /*5dc0*/  @!P0 BRA `(.L_x_81) ;  /* 0x0000000000908947 */ /* 0x000fea0003800000 */
[----:B------:R-:W-:Y:S01]  /*5dd0*/  IMAD.MOV R23, RZ, RZ, -R8 ;  /* 0x000000ffff177224 */ /* 0x000fe200078e0a08 */
[----:B------:R-:W-:Y:S02]  /*5de0*/  MOV R22, RZ ;  /* 0x000000ff00167202 */ /* 0x000fe40000000f00 */
[----:B------:R-:W-:-:S04]  /*5df0*/  IADD3 R8, PT, PT, -R8, -0x43300000, RZ ;  /* 0xbcd0000008087810 */ /* 0x000fc80007ffe1ff */
[----:B------:R-:W-:Y:S02]  /*5e00*/  DFMA R22, R30, -R22, R28 ;  /* 0x800000161e16722b */ /* 0x000fe4000000001c */
[----:B------:R-:W-:-:S08]  /*5e10*/  DMUL.RP R28, R28, R26 ;  /* 0x0000001a1c1c7228 */ /* 0x000fd00000008000 */
[----:B------:R-:W-:Y:S02]  /*5e20*/  FSETP.NEU.AND P0, PT, |R23|, R8, PT ;  /* 0x000000081700720b */ /* 0x000fe40003f0d200 */
[----:B------:R-:W-:Y:S02]  /*5e30*/  LOP3.LUT R24, R29, R24, RZ, 0x3c, !PT ;  /* 0x000000181d187212 */ /* 0x000fe400078e3cff */
[----:B------:R-:W-:Y:S02]  /*5e40*/  FSEL R6, R28, R30, !P0 ;  /* 0x0000001e1c067208 */ /* 0x000fe40004000000 */
[----:B------:R-:W-:-:S03]  /*5e50*/  FSEL R9, R24, R31, !P0 ;  /* 0x0000001f18097208 */ /* 0x000fc60004000000 */
[----:B------:R-:W-:Y:S02]  /*5e60*/  IMAD.MOV.U32 R30, RZ, RZ, R6 ;  /* 0x000000ffff1e7224 */ /* 0x000fe400078e0006 */
[----:B------:R-:W-:Y:S01]  /*5e70*/  IMAD.MOV.U32 R31, RZ, RZ, R9 ;  /* 0x000000ffff1f7224 */ /* 0x000fe200078e0009 */
[----:B------:R-:W-:Y:S06]  /*5e80*/  BRA `(.L_x_81) ;  /* 0x0000000000607947 */ /* 0x000fec0003800000 */
.L_x_80:
[----:B------:R-:W-:-:S14]  /*5e90*/  DSETP.NAN.AND P0, PT, R26, R26, PT ;  /* 0x0000001a1a00722a */ /* 0x000fdc0003f08000 */
[----:B------:R-:W-:Y:S05]  /*5ea0*/  @P0 BRA `(.L_x_82) ;  /* 0x00000000004c0947 */ /* 0x000fea0003800000 */
[----:B------:R-:W-:-:S14]  /*5eb0*/  DSETP.NAN.AND P0, PT, R24, R24, PT ;  /* 0x000000181800722a */ /* 0x000fdc0003f08000 */
[----:B------:R-:W-:Y:S05]  /*5ec0*/  @P0 BRA `(.L_x_83) ;  /* 0x0000000000340947 */ /* 0x000fea0003800000 */
[----:B------:R-:W-:Y:S01]  /*5ed0*/  ISETP.NE.AND P0, PT, R6, R9, PT ;  /* 0x000000090600720c */ /* 0x000fe20003f05270 */
[----:B------:R-:W-:Y:S01]  /*5ee0*/  IMAD.MOV.U32 R31, RZ, RZ, -0x80000 ;  /* 0xfff80000ff1f7424 */ /* 0x000fe200078e00ff */
[----:B------:R-:W-:-:S11]  /*5ef0*/  MOV R30, 0x0 ;  /* 0x00000000001e7802 */ /* 0x000fd60000000f00 */
[----:B------:R-:W-:Y:S05]  /*5f00*/  @!P0 BRA `(.L_x_81) ;  /* 0x0000000000408947 */ /* 0x000fea0003800000 */
[----:B------:R-:W-:Y:S02]  /*5f10*/  ISETP.NE.AND P0, PT, R6, 0x7ff00000, PT ;  /* 0x7ff000000600780c */ /* 0x000fe40003f05270 */
[----:B------:R-:W-:Y:S02]  /*5f20*/  LOP3.LUT R25, R27, 0x80000000, R25, 0x48, !PT ;  /* 0x800000001b197812 */ /* 0x000fe400078e4819 */
[----:B------:R-:W-:-:S13]  /*5f30*/  ISETP.EQ.OR P0, PT, R9, RZ, !P0 ;  /* 0x000000ff0900720c */ /* 0x000fda0004702670 */
[----:B------:R-:W-:Y:S01]  /*5f40*/  @P0 LOP3.LUT R6, R25, 0x7ff00000, RZ, 0xfc, !PT ;  /* 0x7ff0000019060812 */ /* 0x000fe200078efcff */
[----:B------:R-:W-:Y:S01]  /*5f50*/  @!P0 IMAD.MOV.U32 R30, RZ, RZ, RZ ;  /* 0x000000ffff1e8224 */ /* 0x000fe200078e00ff */
[----:B------:R-:W-:Y:S01]  /*5f60*/  @!P0 MOV R31, R25 ;  /* 0x00000019001f8202 */ /* 0x000fe20000000f00 */
[----:B------:R-:W-:Y:S02]  /*5f70*/  @P0 IMAD.MOV.U32 R30, RZ, RZ, RZ ;  /* 0x000000ffff1e0224 */ /* 0x000fe400078e00ff */
[----:B------:R-:W-:Y:S01]  /*5f80*/  @P0 IMAD.MOV.U32 R31, RZ, RZ, R6 ;  /* 0x000000ffff1f0224 */ /* 0x000fe200078e0006 */
[----:B------:R-:W-:Y:S06]  /*5f90*/  BRA `(.L_x_81) ;  /* 0x00000000001c7947 */ /* 0x000fec0003800000 */
.L_x_83:
[----:B------:R-:W-:Y:S02]  /*5fa0*/  LOP3.LUT R9, R25, 0x80000, RZ, 0xfc, !PT ;  /* 0x0008000019097812 */ /* 0x000fe400078efcff */
[----:B------:R-:W-:-:S03]  /*5fb0*/  MOV R30, R24 ;  /* 0x00000018001e7202 */ /* 0x000fc60000000f00 */
[----:B------:R-:W-:Y:S01]  /*5fc0*/  IMAD.MOV.U32 R31, RZ, RZ, R9 ;  /* 0x000000ffff1f7224 */ /* 0x000fe200078e0009 */
[----:B------:R-:W-:Y:S06]  /*5fd0*/  BRA `(.L_x_81) ;  /* 0x00000000000c7947 */ /* 0x000fec0003800000 */
.L_x_82:
[----:B------:R-:W-:Y:S01]  /*5fe0*/  LOP3.LUT R9, R27, 0x80000, RZ, 0xfc, !PT ;  /* 0x000800001b097812 */ /* 0x000fe200078efcff */
[----:B------:R-:W-:-:S03]  /*5ff0*/  IMAD.MOV.U32 R30, RZ, RZ, R26 ;  /* 0x000000ffff1e7224 */ /* 0x000fc600078e001a */
[----:B------:R-:W-:-:S07]  /*6000*/  MOV R31, R9 ;  /* 0x00000009001f7202 */ /* 0x000fce0000000f00 */
.L_x_81:
[----:B------:R-:W-:Y:S05]  /*6010*/  BSYNC.RECONVERGENT B1 ;  /* 0x0000000000017941 */ /* 0x000fea0003800200 */
.L_x_79:
[----:B------:R-:W-:Y:S01]  /*6020*/  MOV R22, R0 ;  /* 0x0000000000167202 */ /* 0x000fe20000000f00 */
[----:B------:R-:W-:Y:S02]  /*6030*/  IMAD.MOV.U32 R23, RZ, RZ, 0x0 ;  /* 0x00000000ff177424 */ /* 0x000fe400078e00ff */
[----:B------:R-:W-:Y:S02]  /*6040*/  IMAD.MOV.U32 R8, RZ, RZ, R30 ;  /* 0x000000ffff087224 */ /* 0x000fe400078e001e */
[----:B------:R-:W-:Y:S01]  /*6050*/  IMAD.MOV.U32 R9, RZ, RZ, R31 ;  /* 0x000000ffff097224 */ /* 0x000fe200078e001f */
[----:B------:R-:W-:Y:S06]  /*6060*/  RET.REL.NODEC R22 `(_Z15cuda_covariancePdiiS_S_) ;  /* 0xffffff9c16e47950 */ /* 0x000fec0003c3ffff */
.L_x_84:
[----:B------:R-:W-:-:S00]  /*6070*/  BRA `(.L_x_84) ;  /* 0xfffffffc00fc7947 */ /* 0x000fc0000383ffff */
[----:B------:R-:W-:-:S00]  /*6080*/  NOP ;  /* 0x0000000000007918 */ /* 0x000fc00000000000 */
[----:B------:R-:W-:-:S00]  /*6090*/  NOP ;  /* 0x0000000000007918 */ /* 0x000fc00000000000 */
[----:B------:R-:W-:-:S00]  /*60a0*/  NOP ;  /* 0x0000000000007918 */ /* 0x000fc00000000000 */
[----:B------:R-:W-:-:S00]  /*60b0*/  NOP ;  /* 0x0000000000007918 */ /* 0x000fc00000000000 */
[----:B------:R-:W-:-:S00]  /*60c0*/  NOP ;  /* 0x0000000000007918 */ /* 0x000fc00000000000 */
[----:B------:R-:W-:-:S00]  /*60d0*/  NOP ;  /* 0x0000000000007918 */ /* 0x000fc00000000000 */
[----:B------:R-:W-:-:S00]  /*60e0*/  NOP ;  /* 0x0000000000007918 */ /* 0x000fc00000000000 */
[----:B------:R-:W-:-:S00]  /*60f0*/  NOP ;  /* 0x0000000000007918 */ /* 0x000fc00000000000 */
.L_x_129:


//--------------------- .text._Z9cuda_meanPdiiS_  --------------------------
	.section	.text._Z9cuda_meanPdiiS_,"ax",@progbits
	.align	128
        .global         _Z9cuda_meanPdiiS_
        .type           _Z9cuda_meanPdiiS_,@function
        .size           _Z9cuda_meanPdiiS_,(.L_x_131 - _Z9cuda_meanPdiiS_)
        .other          _Z9cuda_meanPdiiS_,@"STO_CUDA_ENTRY STV_DEFAULT"
_Z9cuda_meanPdiiS_:
.text._Z9cuda_meanPdiiS_:
[----:B------:R-:W-:Y:S01]  /*0000*/  LDC R1, c[0x0][0x37c] ;  /* 0x0000df00ff017b82 */ /* 0x000fe20000000800 */
[----:B------:R-:W0:Y:S01]  /*0010*/  LDCU UR11, c[0x0][0x38c] ;  /* 0x00007180ff0b77ac */ /* 0x000e220008000800 */
[----:B------:R-:W1:Y:S01]  /*0020*/  LDCU.64 UR8, c[0x0][0x358] ;  /* 0x00006b00ff0877ac */ /* 0x000e620008000a00 */
[----:B0-----:R-:W-:-:S09]  /*0030*/  UISETP.GE.AND UP0, UPT, UR11, 0x1, UPT ;  /* 0x000000010b00788c */ /* 0x001fd2000bf06270 */
[----:B-1----:R-:W-:Y:S05]  /*0040*/  BRA.U !UP0, `(.L_x_85) ;  /* 0x0000000508607547 */ /* 0x002fea000b800000 */
[----:B------:R-:W0:Y:S01]  /*0050*/  S2R R5, SR_TID.X ;  /* 0x0000000000057919 */ /* 0x000e220000002100 */
[----:B------:R-:W-:Y:S01]  /*0060*/  UIADD3 UR4, UPT, UPT, UR11, -0x1, URZ ;  /* 0xffffffff0b047890 */ /* 0x000fe2000fffe0ff */
[----:B------:R-:W-:Y:S01]  /*0070*/  IMAD.MOV.U32 R0, RZ, RZ, RZ ;  /* 0x000000ffff007224 */ /* 0x000fe200078e00ff */
[----:B------:R-:W-:Y:S02]  /*0080*/  ULOP3.LUT UR7, UR11, 0x7, URZ, 0xc0, !UPT ;  /* 0x000000070b077892 */ /* 0x000fe4000f8ec0ff */
[----:B------:R-:W-:Y:S02]  /*0090*/  UISETP.GE.U32.AND UP0, UPT, UR4, 0x7, UPT ;  /* 0x000000070400788c */ /* 0x000fe4000bf06070 */
[----:B------:R-:W-:-:S07]  /*00a0*/  UISETP.NE.AND UP1, UPT, UR7, URZ, UPT ;  /* 0x000000ff0700728c */ /* 0x000fce000bf25270 */
[----:B------:R-:W-:Y:S05]  /*00b0*/  BRA.U !UP0, `(.L_x_86) ;  /* 0x0000000108787547 */ /* 0x000fea000b800000 */
[----:B------:R-:W1:Y:S01]  /*00c0*/  S2UR UR6, SR_CgaCtaId ;  /* 0x00000000000679c3 */ /* 0x000e620000008800 */
[----:B------:R-:W-:Y:S01]  /*00d0*/  ULOP3.LUT UR10, UR11, 0x7ffffff8, URZ, 0xc0, !UPT ;  /* 0x7ffffff80b0a7892 */ /* 0x000fe2000f8ec0ff */
[----:B------:R-:W-:Y:S01]  /*00e0*/  IMAD.MOV.U32 R3, RZ, RZ, RZ ;  /* 0x000000ffff037224 */ /* 0x000fe200078e00ff */
[----:B------:R-:W-:Y:S02]  /*00f0*/  UMOV UR4, 0x400 ;  /* 0x0000040000047882 */ /* 0x000fe40000000000 */
[----:B------:R-:W-:Y:S02]  /*0100*/  UIADD3 UR5, UPT, UPT, UR4, 0x640, URZ ;  /* 0x0000064004057890 */ /* 0x000fe4000fffe0ff */
[----:B------:R-:W-:Y:S01]  /*0110*/  MOV R0, UR10 ;  /* 0x0000000a00007c02 */ /* 0x000fe20008000f00 */
[----:B-1----:R-:W-:Y:S02]  /*0120*/  ULEA UR4, UR6, UR4, 0x18 ;  /* 0x0000000406047291 */ /* 0x002fe4000f8ec0ff */
[----:B------:R-:W-:-:S12]  /*0130*/  ULEA UR5, UR6, UR5, 0x18 ;  /* 0x0000000506057291 */ /* 0x000fd8000f8ec0ff */
.L_x_87:
[C---:B01----:R-:W-:Y:S02]  /*0140*/  IMAD R2, R3.reuse, 0x64, R5 ;  /* 0x0000006403027824 */ /* 0x043fe400078e0205 */
[----:B------:R-:W-:-:S03]  /*0150*/  VIADD R3, R3, 0x8 ;  /* 0x0000000803037836 */ /* 0x000fc60000000000 */
        /* <DEDUP_REMOVED lines=20> */
.L_x_86:
[----:B------:R-:W-:Y:S05]  /*02a0*/  BRA.U !UP1, `(.L_x_85) ;  /* 0x0000000109c87547 */ /* 0x000fea000b800000 */
[----:B------:R-:W-:Y:S02]  /*02b0*/  UISETP.GE.U32.AND UP0, UPT, UR7, 0x4, UPT ;  /* 0x000000040700788c */ /* 0x000fe4000bf06070 */
[----:B------:R-:W-:-:S04]  /*02c0*/  ULOP3.LUT UR10, UR11, 0x3, URZ, 0xc0, !UPT ;  /* 0x000000030b0a7892 */ /* 0x000fc8000f8ec0ff */
[----:B------:R-:W-:-:S03]  /*02d0*/  UISETP.NE.AND UP1, UPT, UR10, URZ, UPT ;  /* 0x000000ff0a00728c */ /* 0x000fc6000bf25270 */
        /* <DEDUP_REMOVED lines=18> */
.L_x_88:
[----:B------:R-:W-:Y:S05]  /*0400*/  BRA.U !UP1, `(.L_x_85) ;  /* 0x0000000109707547 */ /* 0x000fea000b800000 */
[----:B------:R-:W-:Y:S02]  /*0410*/  UISETP.NE.AND UP0, UPT, UR10, 0x1, UPT ;  /* 0x000000010a00788c */ /* 0x000fe4000bf05270 */
[----:B------:R-:W-:-:S04]  /*0420*/  ULOP3.LUT UR4, UR11, 0x1, URZ, 0xc0, !UPT ;  /* 0x000000010b047892 */ /* 0x000fc8000f8ec0ff */
[----:B------:R-:W-:-:S03]  /*0430*/  UISETP.NE.U32.AND UP1, UPT, UR4, 0x1, UPT ;  /* 0x000000010400788c */ /* 0x000fc6000bf25070 */
[----:B------:R-:W-:Y:S08]  /*0440*/  BRA.U !UP0, `(.L_x_89) ;  /* 0x0000000108347547 */ /* 0x000ff0000b800000 */
[----:B------:R-:W3:Y:S01]  /*0450*/  S2UR UR5, SR_CgaCtaId ;  /* 0x00000000000579c3 */ /* 0x000ee20000008800 */
[----:B------:R-:W-:Y:S01]  /*0460*/  UMOV UR4, 0x400 ;  /* 0x0000040000047882 */ /* 0x000fe20000000000 */
[C---:B012---:R-:W-:Y:S01]  /*0470*/  IMAD R2, R0.reuse, 0x64, R5 ;  /* 0x0000006400027824 */ /* 0x047fe200078e0205 */
[----:B------:R-:W-:Y:S01]  /*0480*/  UIADD3 UR6, UPT, UPT, UR4, 0x640, URZ ;  /* 0x0000064004067890 */ /* 0x000fe2000fffe0ff */
[----:B------:R-:W-:Y:S01]  /*0490*/  IADD3 R0, PT, PT, R0, 0x2, RZ ;  /* 0x0000000200007810 */ /* 0x000fe20007ffe0ff */
[----:B---3--:R-:W-:Y:S02]  /*04a0*/  ULEA UR4, UR5, UR4, 0x18 ;  /* 0x0000000405047291 */ /* 0x008fe4000f8ec0ff */
[----:B------:R-:W-:-:S04]  /*04b0*/  ULEA UR6, UR5, UR6, 0x18 ;  /* 0x0000000605067291 */ /* 0x000fc8000f8ec0ff */
[C---:B------:R-:W-:Y:S02]  /*04c0*/  LEA R3, R2.reuse, UR4, 0x3 ;  /* 0x0000000402037c11 */ /* 0x040fe4000f8e18ff */
[----:B------:R-:W-:-:S03]  /*04d0*/  LEA R2, R2, UR6, 0x3 ;  /* 0x0000000602027c11 */ /* 0x000fc6000f8e18ff */
[----:B------:R3:W-:Y:S04]  /*04e0*/  STS.64 [R3], RZ ;  /* 0x000000ff03007388 */ /* 0x0007e80000000a00 */
[----:B------:R3:W-:Y:S04]  /*04f0*/  STS.64 [R2], RZ ;  /* 0x000000ff02007388 */ /* 0x0007e80000000a00 */
[----:B------:R3:W-:Y:S04]  /*0500*/  STS.64 [R3+0x320], RZ ;  /* 0x000320ff03007388 */ /* 0x0007e80000000a00 */
[----:B------:R3:W-:Y:S02]  /*0510*/  STS.64 [R2+0x320], RZ ;  /* 0x000320ff02007388 */ /* 0x0007e40000000a00 */
.L_x_89:
[----:B------:R-:W-:Y:S05]  /*0520*/  BRA.U UP1, `(.L_x_85) ;  /* 0x0000000101287547 */ /* 0x000fea000b800000 */
[----:B------:R-:W4:Y:S01]  /*0530*/  S2UR UR5, SR_CgaCtaId ;  /* 0x00000000000579c3 */ /* 0x000f220000008800 */
[----:B------:R-:W-:Y:S01]  /*0540*/  UMOV UR4, 0x400 ;  /* 0x0000040000047882 */ /* 0x000fe20000000000 */
[----:B0-----:R-:W-:Y:S01]  /*0550*/  IMAD R0, R0, 0x64, R5 ;  /* 0x0000006400007824 */ /* 0x001fe200078e0205 */
[----:B------:R-:W-:Y:S02]  /*0560*/  UIADD3 UR6, UPT, UPT, UR4, 0x640, URZ ;  /* 0x0000064004067890 */ /* 0x000fe4000fffe0ff */
[----:B----4-:R-:W-:Y:S02]  /*0570*/  ULEA UR4, UR5, UR4, 0x18 ;  /* 0x0000000405047291 */ /* 0x010fe4000f8ec0ff */
[----:B------:R-:W-:-:S04]  /*0580*/  ULEA UR6, UR5, UR6, 0x18 ;  /* 0x0000000605067291 */ /* 0x000fc8000f8ec0ff */
[C---:B-123--:R-:W-:Y:S02]  /*0590*/  LEA R2, R0.reuse, UR4, 0x3 ;  /* 0x0000000400027c11 */ /* 0x04efe4000f8e18ff */
[----:B------:R-:W-:-:S03]  /*05a0*/  LEA R0, R0, UR6, 0x3 ;  /* 0x0000000600007c11 */ /* 0x000fc6000f8e18ff */
[----:B------:R4:W-:Y:S04]  /*05b0*/  STS.64 [R2], RZ ;  /* 0x000000ff02007388 */ /* 0x0009e80000000a00 */
[----:B------:R4:W-:Y:S02]  /*05c0*/  STS.64 [R0], RZ ;  /* 0x000000ff00007388 */ /* 0x0009e40000000a00 */
.L_x_85:
[----:B------:R-:W5:Y:S02]  /*05d0*/  LDCU UR4, c[0x0][0x388] ;  /* 0x00007100ff0477ac */ /* 0x000f640008000800 */
[----:B-----5:R-:W-:-:S04]  /*05e0*/  UISETP.GE.AND UP0, UPT, UR4, 0x1, UPT ;  /* 0x000000010400788c */ /* 0x020fc8000bf06270 */
[----:B------:R-:W-:-:S09]  /*05f0*/  UISETP.LT.OR UP0, UPT, UR11, 0x1, !UP0 ;  /* 0x000000010b00788c */ /* 0x000fd2000c701670 */
[----:B------:R-:W-:Y:S05]  /*0600*/  BRA.U UP0, `(.L_x_90) ;  /* 0x0000001500887547 */ /* 0x000fea000b800000 */
[----:B------:R-:W-:Y:S01]  /*0610*/  UIADD3 UR4, UPT, UPT, UR4, 0x63, URZ ;  /* 0x0000006304047890 */ /* 0x000fe2000fffe0ff */
[----:B----4-:R-:W4:Y:S01]  /*0620*/  S2R R0, SR_TID.X ;  /* 0x0000000000007919 */ /* 0x010f220000002100 */
[----:B--23--:R-:W-:Y:S02]  /*0630*/  IMAD.MOV.U32 R3, RZ, RZ, RZ ;  /* 0x000000ffff037224 */ /* 0x00cfe400078e00ff */
[----:B------:R-:W-:-:S04]  /*0640*/  UIMAD.WIDE UR4, UR4, 0x51eb851f, URZ ;  /* 0x51eb851f040478a5 */ /* 0x000fc8000f8e02ff */
[----:B------:R-:W-:-:S04]  /*0650*/  USHF.R.U32.HI UR4, URZ, 0x1f, UR5 ;  /* 0x0000001fff047899 */ /* 0x000fc80008011605 */
[----:B------:R-:W-:-:S04]  /*0660*/  ULEA.HI.SX32 UR4, UR5, UR4, 0x1b ;  /* 0x0000000405047291 */ /* 0x000fc8000f8fdaff */
[----:B------:R-:W-:-:S04]  /*0670*/  UISETP.LT.AND UP0, UPT, UR4, 0x1, UPT ;  /* 0x000000010400788c */ /* 0x000fc8000bf01270 */
[----:B------:R-:W-:-:S04]  /*0680*/  USEL UR4, UR4, 0x1, !UP0 ;  /* 0x0000000104047887 */ /* 0x000fc8000c000000 */
[----:B------:R-:W-:Y:S02]  /*0690*/  ULOP3.LUT UR11, UR4, 0x3, URZ, 0xc0, !UPT ;  /* 0x00000003040b7892 */ /* 0x000fe4000f8ec0ff */
[----:B------:R-:W-:-:S12]  /*06a0*/  ULOP3.LUT UR6, UR4, 0x1fffffc, URZ, 0xc0, !UPT ;  /* 0x01fffffc04067892 */ /* 0x000fd8000f8ec0ff */
.L_x_106:
[----:B--2---:R-:W2:Y:S01]  /*06b0*/  S2UR UR10, SR_CgaCtaId ;  /* 0x00000000000a79c3 */ /* 0x004ea20000008800 */
[----:B---3--:R-:W3:Y:S01]  /*06c0*/  LDCU.64 UR4, c[0x0][0x388] ;  /* 0x00007100ff0477ac */ /* 0x008ee20008000a00 */
[C---:B01--4-:R-:W-:Y:S02]  /*06d0*/  IMAD R4, R3.reuse, 0x64, R0 ;  /* 0x0000006403047824 */ /* 0x053fe400078e0200 */
[----:B------:R-:W-:Y:S01]  /*06e0*/  IMAD.MOV.U32 R2, RZ, RZ, R3 ;  /* 0x000000ffff027224 */ /* 0x000fe200078e0003 */
[----:B------:R-:W-:Y:S01]  /*06f0*/  UMOV UR7, 0x400 ;  /* 0x0000040000077882 */ /* 0x000fe20000000000 */
[----:B------:R-:W-:Y:S01]  /*0700*/  IADD3 R3, PT, PT, R3, 0x1, RZ ;  /* 0x0000000103037810 */ /* 0x000fe20007ffe0ff */
[----:B0-----:R-:W-:Y:S01]  /*0710*/  IMAD.MOV.U32 R5, RZ, RZ, RZ ;  /* 0x000000ffff057224 */ /* 0x001fe200078e00ff */
[----:B---3--:R-:W-:Y:S02]  /*0720*/  UISETP.GE.U32.AND UP0, UPT, UR4, 0x12d, UPT ;  /* 0x0000012d0400788c */ /* 0x008fe4000bf06070 */
[----:B------:R-:W-:Y:S01]  /*0730*/  ISETP.NE.AND P1, PT, R3, UR5, PT ;  /* 0x0000000503007c0c */ /* 0x000fe2000bf25270 */
[----:B--2---:R-:W-:-:S06]  /*0740*/  ULEA UR7, UR10, UR7, 0x18 ;  /* 0x000000070a077291 */ /* 0x004fcc000f8ec0ff */
[----:B------:R-:W-:Y:S01]  /*0750*/  LEA R4, R4, UR7, 0x3 ;  /* 0x0000000704047c11 */ /* 0x000fe2000f8e18ff */
[----:B------:R-:W-:Y:S06]  /*0760*/  BRA.U !UP0, `(.L_x_91) ;  /* 0x0000001108847547 */ /* 0x000fec000b800000 */
[----:B------:R-:W-:Y:S01]  /*0770*/  UISETP.GT.AND UP0, UPT, UR6, URZ, UPT ;  /* 0x000000ff0600728c */ /* 0x000fe2000bf04270 */
[----:B------:R-:W-:-:S08]  /*0780*/  IMAD.MOV.U32 R5, RZ, RZ, RZ ;  /* 0x000000ffff057224 */ /* 0x000fd000078e00ff */
[----:B------:R-:W-:Y:S05]  /*0790*/  BRA.U !UP0, `(.L_x_92) ;  /* 0x0000000d08cc7547 */ /* 0x000fea000b800000 */
[----:B------:R-:W-:Y:S02]  /*07a0*/  IADD3 R6, PT, PT, -R5, UR6, RZ ;  /* 0x0000000605067c10 */ /* 0x000fe4000fffe1ff */
[----:B------:R-:W-:Y:S02]  /*07b0*/  PLOP3.LUT P0, PT, PT, PT, PT, 0x80, 0x8 ;  /* 0x000000000008781c */ /* 0x000fe40003f0f070 */
[----:B------:R-:W-:-:S13]  /*07c0*/  ISETP.GT.AND P2, PT, R6, 0xc, PT ;  /* 0x0000000c0600780c */ /* 0x000fda0003f44270 */
[----:B------:R-:W-:Y:S05]  /*07d0*/  @!P2 BRA `(.L_x_93) ;  /* 0x000000080068a947 */ /* 0x000fea0003800000 */
[----:B------:R-:W-:Y:S01]  /*07e0*/  PLOP3.LUT P0, PT, PT, PT, PT, 0x8, 0x80 ;  /* 0x000000000080781c */ /* 0x000fe20003f0e170 */
[----:B------:R-:W0:Y:S01]  /*07f0*/  LDCU UR4, c[0x0][0x388] ;  /* 0x00007100ff0477ac */ /* 0x000e220008000800 */
[----:B------:R-:W-:-:S12]  /*0800*/  UIADD3 UR5, UPT, UPT, UR6, -0xc, URZ ;  /* 0xfffffff406057890 */ /* 0x000fd8000fffe0ff */
.L_x_94:
[----:B------:R-:W-:-:S05]  /*0810*/  IMAD R11, R5, 0x64, R0 ;  /* 0x00000064050b7824 */ /* 0x000fca00078e0200 */
[----:B0-----:R-:W-:-:S13]  /*0820*/  ISETP.GE.U32.AND P6, PT, R11, UR4, PT ;  /* 0x000000040b007c0c */ /* 0x001fda000bfc6070 */
[----:B------:R-:W0:Y:S01]  /*0830*/  @!P6 LDC.64 R6, c[0x0][0x380] ;  /* 0x0000e000ff06eb82 */ /* 0x000e220000000a00 */
[----:B------:R-:W-:-:S04]  /*0840*/  @!P6 IMAD R9, R2, UR4, R11 ;  /* 0x000000040209ec24 */ /* 0x000fc8000f8e020b */
[----:B0-----:R-:W-:-:S06]  /*0850*/  @!P6 IMAD.WIDE.U32 R6, R9, 0x8, R6 ;  /* 0x000000080906e825 */ /* 0x001fcc00078e0006 */
[----:B------:R-:W2:Y:S01]  /*0860*/  @!P6 LDG.E.64 R6, desc[UR8][R6.64] ;  /* 0x000000080606e981 */ /* 0x000ea2000c1e1b00 */
[----:B------:R-:W-:-:S04]  /*0870*/  IADD3 R9, PT, PT, R11, 0x64, RZ ;  /* 0x000000640b097810 */ /* 0x000fc80007ffe0ff */
[----:B------:R-:W-:-:S13]  /*0880*/  ISETP.GE.U32.AND P5, PT, R9, UR4, PT ;  /* 0x0000000409007c0c */ /* 0x000fda000bfa6070 */
[----:B-1----:R-:W0:Y:S01]  /*0890*/  @!P5 LDC.64 R16, c[0x0][0x380] ;  /* 0x0000e000ff10db82 */ /* 0x002e220000000a00 */
[----:B------:R-:W-:-:S04]  /*08a0*/  @!P5 IMAD R9, R2, UR4, R9 ;  /* 0x000000040209dc24 */ /* 0x000fc8000f8e0209 */
[----:B0-----:R-:W-:-:S04]  /*08b0*/  @!P5 IMAD.WIDE.U32 R16, R9, 0x8, R16 ;  /* 0x000000080910d825 */ /* 0x001fc800078e0010 */
[----:B------:R-:W-:Y:S02]  /*08c0*/  VIADD R9, R11, 0xc8 ;  /* 0x000000c80b097836 */ /* 0x000fe40000000000 */
[----:B------:R-:W3:Y:S03]  /*08d0*/  @!P5 LDG.E.64 R16, desc[UR8][R16.64] ;  /* 0x000000081010d981 */ /* 0x000ee6000c1e1b00 */
[----:B------:R-:W-:-:S13]  /*08e0*/  ISETP.GE.U32.AND P2, PT, R9, UR4, PT ;  /* 0x0000000409007c0c */ /* 0x000fda000bf46070 */
[----:B------:R-:W0:Y:S01]  /*08f0*/  @!P2 LDC.64 R12, c[0x0][0x380] ;  /* 0x0000e000ff0cab82 */ /* 0x000e220000000a00 */
[----:B------:R-:W-:-:S04]  /*0900*/  @!P2 IMAD R9, R2, UR4, R9 ;  /* 0x000000040209ac24 */ /* 0x000fc8000f8e0209 */
[----:B0-----:R-:W-:-:S04]  /*0910*/  @!P2 IMAD.WIDE.U32 R12, R9, 0x8, R12 ;  /* 0x00000008090ca825 */ /* 0x001fc800078e000c */
[----:B------:R-:W-:Y:S02]  /*0920*/  VIADD R9, R11, 0x12c ;  /* 0x0000012c0b097836 */ /* 0x000fe40000000000 */
[----:B------:R-:W4:Y:S01]  /*0930*/  @!P2 LDG.E.64 R12, desc[UR8][R12.64] ;  /* 0x000000080c0ca981 */ /* 0x000f22000c1e1b00 */
[----:B------:R-:W-:Y:S02]  /*0940*/  HFMA2 R8, -RZ, RZ, 0, 5.9604644775390625e-06 ;  /* 0x00000064ff087431 */ /* 0x000fe400000001ff */
[----:B------:R-:W-:-:S03]  /*0950*/  ISETP.GE.U32.AND P4, PT, R9, UR4, PT ;  /* 0x0000000409007c0c */ /* 0x000fc6000bf86070 */
[----:B------:R-:W-:-:S10]  /*0960*/  IMAD R15, R5, R8, 0x190 ;  /* 0x00000190050f7424 */ /* 0x000fd400078e0208 */
[----:B------:R-:W0:Y:S01]  /*0970*/  @!P4 LDC.64 R10, c[0x0][0x380] ;  /* 0x0000e000ff0acb82 */ /* 0x000e220000000a00 */
[----:B------:R-:W-:Y:S02]  /*0980*/  @!P4 IMAD R9, R2, UR4, R9 ;  /* 0x000000040209cc24 */ /* 0x000fe4000f8e0209 */
[----:B------:R-:W-:-:S05]  /*0990*/  IMAD.IADD R19, R0, 0x1, R15 ;  /* 0x0000000100137824 */ /* 0x000fca00078e020f */
[----:B------:R-:W-:-:S13]  /*09a0*/  ISETP.GE.U32.AND P3, PT, R19, UR4, PT ;  /* 0x0000000413007c0c */ /* 0x000fda000bf66070 */
[----:B------:R-:W1:Y:S01]  /*09b0*/  @!P3 LDC.64 R24, c[0x0][0x380] ;  /* 0x0000e000ff18bb82 */ /* 0x000e620000000a00 */
[----:B0-----:R-:W-:Y:S02]  /*09c0*/  @!P4 IMAD.WIDE.U32 R10, R9, 0x8, R10 ;  /* 0x00000008090ac825 */ /* 0x001fe400078e000a */
[----:B------:R-:W2:Y:S04]  /*09d0*/  @!P6 LDS.64 R8, [R4] ;  /* 0x000000000408e984 */ /* 0x000ea80000000a00 */
[----:B------:R-:W5:Y:S01]  /*09e0*/  @!P4 LDG.E.64 R10, desc[UR8][R10.64] ;  /* 0x000000080a0ac981 */ /* 0x000f62000c1e1b00 */
[----:B------:R-:W-:Y:S02]  /*09f0*/  @!P3 IMAD R21, R2, UR4, R19 ;  /* 0x000000040215bc24 */ /* 0x000fe4000f8e0213 */
[----:B------:R-:W-:-:S02]  /*0a00*/  VIADD R23, R19, 0x64 ;  /* 0x0000006413177836 */ /* 0x000fc40000000000 */
[----:B-1----:R-:W-:Y:S01]  /*0a10*/  @!P3 IMAD.WIDE.U32 R24, R21, 0x8, R24 ;  /* 0x000000081518b825 */ /* 0x002fe200078e0018 */
[----:B--2---:R-:W-:-:S04]  /*0a20*/  @!P6 DADD R20, R8, R6 ;  /* 0x000000000814e229 */ /* 0x004fc80000000006 */
[----:B------:R0:W2:Y:S04]  /*0a30*/  @!P3 LDG.E.64 R8, desc[UR8][R24.64] ;  /* 0x000000081808b981 */ /* 0x0000a8000c1e1b00 */
[----:B------:R-:W-:Y:S01]  /*0a40*/  @!P6 STS.64 [R4], R20 ;  /* 0x000000140400e388 */ /* 0x000fe20000000a00 */
[----:B------:R-:W-:-:S13]  /*0a50*/  ISETP.GE.U32.AND P6, PT, R23, UR4, PT ;  /* 0x0000000417007c0c */ /* 0x000fda000bfc6070 */
[----:B------:R-:W1:Y:S01]  /*0a60*/  @!P6 LDC.64 R6, c[0x0][0x380] ;  /* 0x0000e000ff06eb82 */ /* 0x000e620000000a00 */
[----:B------:R-:W-:-:S04]  /*0a70*/  @!P6 IMAD R23, R2, UR4, R23 ;  /* 0x000000040217ec24 */ /* 0x000fc8000f8e0217 */
[----:B-1----:R-:W-:Y:S02]  /*0a80*/  @!P6 IMAD.WIDE.U32 R6, R23, 0x8, R6 ;  /* 0x000000081706e825 */ /* 0x002fe400078e0006 */
[----:B------:R-:W3:Y:S04]  /*0a90*/  @!P5 LDS.64 R22, [R4] ;  /* 0x000000000416d984 */ /* 0x000ee80000000a00 */
[----:B------:R-:W2:Y:S01]  /*0aa0*/  @!P6 LDG.E.64 R6, desc[UR8][R6.64] ;  /* 0x000000080606e981 */ /* 0x000ea2000c1e1b00 */
[----:B------:R-:W-:Y:S01]  /*0ab0*/  IADD3 R27, PT, PT, R19, 0xc8, RZ ;  /* 0x000000c8131b7810 */ /* 0x000fe20007ffe0ff */
[----:B---3--:R-:W-:-:S07]  /*0ac0*/  @!P5 DADD R22, R16, R22 ;  /* 0x000000001016d229 */ /* 0x008fce0000000016 */
[----:B------:R-:W-:Y:S01]  /*0ad0*/  @!P5 STS.64 [R4], R22 ;  /* 0x000000160400d388 */ /* 0x000fe20000000a00 */
[----:B------:R-:W-:-:S03]  /*0ae0*/  ISETP.GE.U32.AND P5, PT, R27, UR4, PT ;  /* 0x000000041b007c0c */ /* 0x000fc6000bfa6070 */
[----:B------:R-:W4:Y:S10]  /*0af0*/  @!P2 LDS.64 R16, [R4] ;  /* 0x000000000410a984 */ /* 0x000f340000000a00 */
[----:B------:R-:W1:Y:S01]  /*0b00*/  @!P5 LDC.64 R20, c[0x0][0x380] ;  /* 0x0000e000ff14db82 */ /* 0x000e620000000a00 */
[----:B0-----:R-:W-:-:S02]  /*0b10*/  @!P5 IMAD R25, R2, UR4, R27 ;  /* 0x000000040219dc24 */ /* 0x001fc4000f8e021b */
[----:B------:R-:W-:Y:S02]  /*0b20*/  VIADD R19, R19, 0x12c ;  /* 0x0000012c13137836 */ /* 0x000fe40000000000 */
[----:B-1----:R-:W-:Y:S01]  /*0b30*/  @!P5 IMAD.WIDE.U32 R24, R25, 0x8, R20 ;  /* 0x000000081918d825 */ /* 0x002fe200078e0014 */
[----:B----4-:R-:W-:-:S04]  /*0b40*/  @!P2 DADD R20, R12, R16 ;  /* 0x000000000c14a229 */ /* 0x010fc80000000010 */
[----:B------:R2:W3:Y:S04]  /*0b50*/  @!P5 LDG.E.64 R12, desc[UR8][R24.64] ;  /* 0x00000008180cd981 */ /* 0x0004e8000c1e1b00 */
[----:B------:R-:W-:Y:S01]  /*0b60*/  @!P2 STS.64 [R4], R20 ;  /* 0x000000140400a388 */ /* 0x000fe20000000a00 */
[----:B------:R-:W-:-:S03]  /*0b70*/  ISETP.GE.U32.AND P2, PT, R19, UR4, PT ;  /* 0x0000000413007c0c */ /* 0x000fc6000bf46070 */
[----:B------:R-:W5:Y:S10]  /*0b80*/  @!P4 LDS.64 R16, [R4] ;  /* 0x000000000410c984 */ /* 0x000f740000000a00 */
[----:B------:R-:W0:Y:S01]  /*0b90*/  @!P2 LDC.64 R26, c[0x0][0x380] ;  /* 0x0000e000ff1aab82 */ /* 0x000e220000000a00 */
[----:B------:R-:W-:-:S04]  /*0ba0*/  @!P2 IMAD R19, R2, UR4, R19 ;  /* 0x000000040213ac24 */ /* 0x000fc8000f8e0213 */
[----:B0-----:R-:W-:Y:S01]  /*0bb0*/  @!P2 IMAD.WIDE.U32 R26, R19, 0x8, R26 ;  /* 0x00000008131aa825 */ /* 0x001fe200078e001a */
[----:B------:R-:W-:Y:S01]  /*0bc0*/  IADD3 R19, PT, PT, R0, 0x190, R15 ;  /* 0x0000019000137810 */ /* 0x000fe20007ffe00f */
[----:B-----5:R-:W-:-:S03]  /*0bd0*/  @!P4 DADD R22, R10, R16 ;  /* 0x000000000a16c229 */ /* 0x020fc60000000010 */
[----:B------:R0:W4:Y:S04]  /*0be0*/  @!P2 LDG.E.64 R16, desc[UR8][R26.64] ;  /* 0x000000081a10a981 */ /* 0x000128000c1e1b00 */
[----:B------:R1:W-:Y:S01]  /*0bf0*/  @!P4 STS.64 [R4], R22 ;  /* 0x000000160400c388 */ /* 0x0003e20000000a00 */
[----:B------:R-:W-:-:S03]  /*0c00*/  ISETP.GE.U32.AND P4, PT, R19, UR4, PT ;  /* 0x0000000413007c0c */ /* 0x000fc6000bf86070 */
[----:B------:R-:W2:Y:S10]  /*0c10*/  @!P3 LDS.64 R10, [R4] ;  /* 0x00000000040ab984 */ /* 0x000eb40000000a00 */
[----:B------:R-:W5:Y:S01]  /*0c20*/  @!P4 LDC.64 R28, c[0x0][0x380] ;  /* 0x0000e000ff1ccb82 */ /* 0x000f620000000a00 */
[----:B------:R-:W-:-:S02]  /*0c30*/  @!P4 IMAD R21, R2, UR4, R19 ;  /* 0x000000040215cc24 */ /* 0x000fc4000f8e0213 */
[----:B------:R-:W-:Y:S02]  /*0c40*/  VIADD R14, R19, 0x64 ;  /* 0x00000064130e7836 */ /* 0x000fe40000000000 */
[----:B-----5:R-:W-:Y:S01]  /*0c50*/  @!P4 IMAD.WIDE.U32 R28, R21, 0x8, R28 ;  /* 0x00000008151cc825 */ /* 0x020fe200078e001c */
[----:B-1----:R-:W-:Y:S01]  /*0c60*/  IADD3 R23, PT, PT, R19, 0xc8, RZ ;  /* 0x000000c813177810 */ /* 0x002fe20007ffe0ff */
[----:B--2---:R-:W-:-:S03]  /*0c70*/  @!P3 DADD R24, R8, R10 ;  /* 0x000000000818b229 */ /* 0x004fc6000000000a */
[----:B------:R-:W2:Y:S04]  /*0c80*/  @!P4 LDG.E.64 R10, desc[UR8][R28.64] ;  /* 0x000000081c0ac981 */ /* 0x000ea8000c1e1b00 */
[----:B------:R-:W-:Y:S01]  /*0c90*/  @!P3 STS.64 [R4], R24 ;  /* 0x000000180400b388 */ /* 0x000fe20000000a00 */
[----:B------:R-:W-:-:S03]  /*0ca0*/  ISETP.GE.U32.AND P3, PT, R14, UR4, PT ;  /* 0x000000040e007c0c */ /* 0x000fc6000bf66070 */
[----:B------:R-:W1:Y:S10]  /*0cb0*/  @!P6 LDS.64 R8, [R4] ;  /* 0x000000000408e984 */ /* 0x000e740000000a00 */
[----:B------:R-:W5:Y:S01]  /*0cc0*/  @!P3 LDC.64 R20, c[0x0][0x380] ;  /* 0x0000e000ff14bb82 */ /* 0x000f620000000a00 */
[----:B0-----:R-:W-:-:S04]  /*0cd0*/  @!P3 IMAD R27, R2, UR4, R14 ;  /* 0x00000004021bbc24 */ /* 0x001fc8000f8e020e */
[----:B-----5:R-:W-:Y:S01]  /*0ce0*/  @!P3 IMAD.WIDE.U32 R26, R27, 0x8, R20 ;  /* 0x000000081b1ab825 */ /* 0x020fe200078e0014 */
[----:B-1----:R-:W-:-:S04]  /*0cf0*/  @!P6 DADD R20, R6, R8 ;  /* 0x000000000614e229 */ /* 0x002fc80000000008 */
[----:B------:R0:W5:Y:S04]  /*0d00*/  @!P3 LDG.E.64 R8, desc[UR8][R26.64] ;  /* 0x000000081a08b981 */ /* 0x000168000c1e1b00 */
[----:B------:R-:W-:Y:S01]  /*0d10*/  @!P6 STS.64 [R4], R20 ;  /* 0x000000140400e388 */ /* 0x000fe20000000a00 */
[----:B------:R-:W-:-:S13]  /*0d20*/  ISETP.GE.U32.AND P6, PT, R23, UR4, PT ;  /* 0x0000000417007c0c */ /* 0x000fda000bfc6070 */
[----:B------:R-:W1:Y:S01]  /*0d30*/  @!P6 LDC.64 R6, c[0x0][0x380] ;  /* 0x0000e000ff06eb82 */ /* 0x000e620000000a00 */
[----:B------:R-:W-:-:S04]  /*0d40*/  @!P6 IMAD R23, R2, UR4, R23 ;  /* 0x000000040217ec24 */ /* 0x000fc8000f8e0217 */
[----:B-1----:R-:W-:Y:S02]  /*0d50*/  @!P6 IMAD.WIDE.U32 R6, R23, 0x8, R6 ;  /* 0x000000081706e825 */ /* 0x002fe400078e0006 */
[----:B------:R-:W3:Y:S04]  /*0d60*/  @!P5 LDS.64 R22, [R4] ;  /* 0x000000000416d984 */ /* 0x000ee80000000a00 */
[----:B------:R-:W5:Y:S01]  /*0d70*/  @!P6 LDG.E.64 R6, desc[UR8][R6.64] ;  /* 0x000000080606e981 */ /* 0x000f62000c1e1b00 */
[----:B------:R-:W-:Y:S02]  /*0d80*/  VIADD R19, R19, 0x12c ;  /* 0x0000012c13137836 */ /* 0x000fe40000000000 */
[----:B------:R-:W-:Y:S01]  /*0d90*/  VIADD R15, R15, 0x320 ;  /* 0x000003200f0f7836 */ /* 0x000fe20000000000 */
[----:B---3--:R-:W-:-:S07]  /*0da0*/  @!P5 DADD R22, R12, R22 ;  /* 0x000000000c16d229 */ /* 0x008fce0000000016 */
[----:B------:R-:W-:Y:S01]  /*0db0*/  @!P5 STS.64 [R4], R22 ;  /* 0x000000160400d388 */ /* 0x000fe20000000a00 */
[----:B------:R-:W-:-:S03]  /*0dc0*/  ISETP.GE.U32.AND P5, PT, R19, UR4, PT ;  /* 0x0000000413007c0c */ /* 0x000fc6000bfa6070 */
[----:B------:R-:W4:Y:S10]  /*0dd0*/  @!P2 LDS.64 R12, [R4] ;  /* 0x00000000040ca984 */ /* 0x000f340000000a00 */
[----:B------:R-:W1:Y:S01]  /*0de0*/  @!P5 LDC.64 R24, c[0x0][0x380] ;  /* 0x0000e000ff18db82 */ /* 0x000e620000000a00 */
[----:B------:R-:W-:-:S04]  /*0df0*/  @!P5 IMAD R19, R2, UR4, R19 ;  /* 0x000000040213dc24 */ /* 0x000fc8000f8e0213 */
[----:B-1----:R-:W-:Y:S01]  /*0e00*/  @!P5 IMAD.WIDE.U32 R24, R19, 0x8, R24 ;  /* 0x000000081318d825 */ /* 0x002fe200078e0018 */
[----:B----4-:R-:W-:-:S04]  /*0e10*/  @!P2 DADD R20, R16, R12 ;  /* 0x000000001014a229 */ /* 0x010fc8000000000c */
[----:B------:R5:W3:Y:S01]  /*0e20*/  @!P5 LDG.E.64 R12, desc[UR8][R24.64] ;  /* 0x00000008180cd981 */ /* 0x000ae2000c1e1b00 */
[----:B------:R-:W-:-:S03]  /*0e30*/  IADD3 R17, PT, PT, R0, R15, RZ ;  /* 0x0000000f00117210 */ /* 0x000fc60007ffe0ff */
[----:B------:R-:W-:Y:S01]  /*0e40*/  @!P2 STS.64 [R4], R20 ;  /* 0x000000140400a388 */ /* 0x000fe20000000a00 */
[----:B------:R-:W-:-:S03]  /*0e50*/  ISETP.GE.U32.AND P2, PT, R17, UR4, PT ;  /* 0x0000000411007c0c */ /* 0x000fc6000bf46070 */
[----:B------:R-:W2:Y:S10]  /*0e60*/  @!P4 LDS.64 R18, [R4] ;  /* 0x000000000412c984 */ /* 0x000eb40000000a00 */
[----:B0-----:R-:W0:Y:S01]  /*0e70*/  @!P2 LDC.64 R26, c[0x0][0x380] ;  /* 0x0000e000ff1aab82 */ /* 0x001e220000000a00 */
[----:B------:R-:W-:-:S02]  /*0e80*/  @!P2 IMAD R23, R2, UR4, R17 ;  /* 0x000000040217ac24 */ /* 0x000fc4000f8e0211 */
[----:B------:R-:W-:Y:S02]  /*0e90*/  VIADD R29, R17, 0x64 ;  /* 0x00000064111d7836 */ /* 0x000fe40000000000 */
[----:B0-----:R-:W-:-:S04]  /*0ea0*/  @!P2 IMAD.WIDE.U32 R26, R23, 0x8, R26 ;  /* 0x00000008171aa825 */ /* 0x001fc800078e001a */
[----:B------:R-:W-:Y:S01]  /*0eb0*/  VIADD R14, R17, 0xc8 ;  /* 0x000000c8110e7836 */ /* 0x000fe20000000000 */
[----:B--2---:R-:W-:Y:S01]  /*0ec0*/  @!P4 DADD R22, R10, R18 ;  /* 0x000000000a16c229 */ /* 0x004fe20000000012 */
[----:B------:R-:W2:Y:S06]  /*0ed0*/  @!P2 LDG.E.64 R10, desc[UR8][R26.64] ;  /* 0x000000081a0aa981 */ /* 0x000eac000c1e1b00 */
[----:B------:R-:W-:Y:S01]  /*0ee0*/  @!P4 STS.64 [R4], R22 ;  /* 0x000000160400c388 */ /* 0x000fe20000000a00 */
[----:B------:R-:W-:-:S03]  /*0ef0*/  ISETP.GE.U32.AND P4, PT, R29, UR4, PT ;  /* 0x000000041d007c0c */ /* 0x000fc6000bf86070 */
[----:B------:R-:W5:Y:S10]  /*0f00*/  @!P3 LDS.64 R18, [R4] ;  /* 0x000000000412b984 */ /* 0x000f740000000a00 */
[----:B------:R-:W0:Y:S01]  /*0f10*/  @!P4 LDC.64 R20, c[0x0][0x380] ;  /* 0x0000e000ff14cb82 */ /* 0x000e220000000a00 */
[----:B------:R-:W-:-:S04]  /*0f20*/  @!P4 IMAD R29, R2, UR4, R29 ;  /* 0x00000004021dcc24 */ /* 0x000fc8000f8e021d */
[----:B0-----:R-:W-:Y:S01]  /*0f30*/  @!P4 IMAD.WIDE.U32 R28, R29, 0x8, R20 ;  /* 0x000000081d1cc825 */ /* 0x001fe200078e0014 */
[----:B-----5:R-:W-:-:S04]  /*0f40*/  @!P3 DADD R24, R8, R18 ;  /* 0x000000000818b229 */ /* 0x020fc80000000012 */
[----:B------:R-:W4:Y:S04]  /*0f50*/  @!P4 LDG.E.64 R8, desc[UR8][R28.64] ;  /* 0x000000081c08c981 */ /* 0x000f28000c1e1b00 */
[----:B------:R-:W-:Y:S01]  /*0f60*/  @!P3 STS.64 [R4], R24 ;  /* 0x000000180400b388 */ /* 0x000fe20000000a00 */
[----:B------:R-:W-:-:S03]  /*0f70*/  ISETP.GE.U32.AND P3, PT, R14, UR4, PT ;  /* 0x000000040e007c0c */ /* 0x000fc6000bf66070 */
[----:B------:R-:W0:Y:S10]  /*0f80*/  @!P6 LDS.64 R18, [R4] ;  /* 0x000000000412e984 */ /* 0x000e340000000a00 */
[----:B------:R-:W1:Y:S01]  /*0f90*/  @!P3 LDC.64 R20, c[0x0][0x380] ;  /* 0x0000e000ff14bb82 */ /* 0x000e620000000a00 */
[----:B------:R-:W-:-:S04]  /*0fa0*/  @!P3 IMAD R23, R2, UR4, R14 ;  /* 0x000000040217bc24 */ /* 0x000fc8000f8e020e */
[----:B-1----:R-:W-:Y:S01]  /*0fb0*/  @!P3 IMAD.WIDE.U32 R20, R23, 0x8, R20 ;  /* 0x000000081714b825 */ /* 0x002fe200078e0014 */
[----:B------:R-:W-:Y:S01]  /*0fc0*/  IADD3 R23, PT, PT, R17, 0x12c, RZ ;  /* 0x0000012c11177810 */ /* 0x000fe20007ffe0ff */
[----:B0-----:R-:W-:-:S03]  /*0fd0*/  @!P6 DADD R18, R6, R18 ;  /* 0x000000000612e229 */ /* 0x001fc60000000012 */
        /* <DEDUP_REMOVED lines=8> */
[----:B------:R-:W-:Y:S01]  /*1060*/  VIADD R5, R5, 0x10 ;  /* 0x0000001005057836 */ /* 0x000fe20000000000 */
[----:B---3--:R-:W-:-:S07]  /*1070*/  @!P5 DADD R12, R12, R22 ;  /* 0x000000000c0cd229 */ /* 0x008fce0000000016 */
[----:B------:R-:W-:Y:S04]  /*1080*/  @!P5 STS.64 [R4], R12 ;  /* 0x0000000c0400d388 */ /* 0x000fe80000000a00 */
[----:B0-----:R-:W2:Y:S02]  /*1090*/  @!P2 LDS.64 R20, [R4] ;  /* 0x000000000414a984 */ /* 0x001ea40000000a00 */
[----:B--2---:R-:W-:-:S07]  /*10a0*/  @!P2 DADD R10, R10, R20 ;  /* 0x000000000a0aa229 */ /* 0x004fce0000000014 */
[----:B------:R-:W-:Y:S01]  /*10b0*/  @!P2 STS.64 [R4], R10 ;  /* 0x0000000a0400a388 */ /* 0x000fe20000000a00 */
[----:B------:R-:W-:-:S03]  /*10c0*/  ISETP.GE.AND P2, PT, R5, UR5, PT ;  /* 0x0000000505007c0c */ /* 0x000fc6000bf46270 */
[----:B------:R-:W4:Y:S02]  /*10d0*/  @!P4 LDS.64 R18, [R4] ;  /* 0x000000000412c984 */ /* 0x000f240000000a00 */
[----:B----4-:R-:W-:-:S07]  /*10e0*/  @!P4 DADD R8, R8, R18 ;  /* 0x000000000808c229 */ /* 0x010fce0000000012 */
[----:B------:R-:W-:Y:S04]  /*10f0*/  @!P4 STS.64 [R4], R8 ;  /* 0x000000080400c388 */ /* 0x000fe80000000a00 */
[----:B------:R-:W5:Y:S02]  /*1100*/  @!P3 LDS.64 R18, [R4] ;  /* 0x000000000412b984 */ /* 0x000f640000000a00 */
[----:B-----5:R-:W-:-:S07]  /*1110*/  @!P3 DADD R6, R6, R18 ;  /* 0x000000000606b229 */ /* 0x020fce0000000012 */
[----:B------:R-:W-:Y:S04]  /*1120*/  @!P3 STS.64 [R4], R6 ;  /* 0x000000060400b388 */ /* 0x000fe80000000a00 */
[----:B------:R-:W0:Y:S02]  /*1130*/  @!P6 LDS.64 R18, [R4] ;  /* 0x000000000412e984 */ /* 0x000e240000000a00 */
[----:B0-----:R-:W-:-:S07]  /*1140*/  @!P6 DADD R16, R16, R18 ;  /* 0x000000001010e229 */ /* 0x001fce0000000012 */
[----:B------:R1:W-:Y:S01]  /*1150*/  @!P6 STS.64 [R4], R16 ;  /* 0x000000100400e388 */ /* 0x0003e20000000a00 */
[----:B------:R-:W-:Y:S05]  /*1160*/  @!P2 BRA `(.L_x_94) ;  /* 0xfffffff400a8a947 */ /* 0x000fea000383ffff */
[----:B------:R-:W-:-:S07]  /*1170*/  IMAD.MOV.U32 R21, RZ, RZ, R15 ;  /* 0x000000ffff157224 */ /* 0x000fce00078e000f */
.L_x_93:
[----:B------:R-:W-:-:S04]  /*1180*/  IADD3 R6, PT, PT, -R5, UR6, RZ ;  /* 0x0000000605067c10 */ /* 0x000fc8000fffe1ff */
[----:B------:R-:W-:-:S13]  /*1190*/  ISETP.GT.AND P2, PT, R6, 0x4, PT ;  /* 0x000000040600780c */ /* 0x000fda0003f44270 */
[----:B------:R-:W-:Y:S05]  /*11a0*/  @!P2 BRA `(.L_x_95) ;  /* 0x000000040040a947 */ /* 0x000fea0003800000 */
[----:B------:R-:W-:-:S05]  /*11b0*/  IMAD R11, R5, 0x64, R0 ;  /* 0x00000064050b7824 */ /* 0x000fca00078e0200 */
[----:B------:R-:W-:-:S13]  /*11c0*/  ISETP.GE.U32.AND P6, PT, R11, UR4, PT ;  /* 0x000000040b007c0c */ /* 0x000fda000bfc6070 */
[----:B-1----:R-:W0:Y:S01]  /*11d0*/  @!P6 LDC.64 R16, c[0x0][0x380] ;  /* 0x0000e000ff10eb82 */ /* 0x002e220000000a00 */
[----:B------:R-:W-:-:S04]  /*11e0*/  @!P6 IMAD R7, R2, UR4, R11 ;  /* 0x000000040207ec24 */ /* 0x000fc8000f8e020b */
[----:B0-----:R-:W-:-:S06]  /*11f0*/  @!P6 IMAD.WIDE.U32 R16, R7, 0x8, R16 ;  /* 0x000000080710e825 */ /* 0x001fcc00078e0010 */
[----:B------:R-:W2:Y:S01]  /*1200*/  @!P6 LDG.E.64 R16, desc[UR8][R16.64] ;  /* 0x000000081010e981 */ /* 0x000ea2000c1e1b00 */
[----:B------:R-:W-:-:S04]  /*1210*/  IADD3 R9, PT, PT, R11, 0x64, RZ ;  /* 0x000000640b097810 */ /* 0x000fc80007ffe0ff */
[----:B------:R-:W-:-:S13]  /*1220*/  ISETP.GE.U32.AND P5, PT, R9, UR4, PT ;  /* 0x0000000409007c0c */ /* 0x000fda000bfa6070 */
[----:B------:R-:W0:Y:S01]  /*1230*/  @!P5 LDC.64 R6, c[0x0][0x380] ;  /* 0x0000e000ff06db82 */ /* 0x000e220000000a00 */
        /* <DEDUP_REMOVED lines=10> */
[----:B------:R-:W-:Y:S02]  /*12e0*/  MOV R8, 0x64 ;  /* 0x0000006400087802 */ /* 0x000fe40000000f00 */
[----:B------:R-:W-:-:S03]  /*12f0*/  ISETP.GE.U32.AND P3, PT, R9, UR4, PT ;  /* 0x0000000409007c0c */ /* 0x000fc6000bf66070 */
[----:B------:R-:W-:-:S10]  /*1300*/  IMAD R21, R5, R8, 0x190 ;  /* 0x0000019005157424 */ /* 0x000fd400078e0208 */
[----:B------:R-:W0:Y:S01]  /*1310*/  @!P3 LDC.64 R10, c[0x0][0x380] ;  /* 0x0000e000ff0abb82 */ /* 0x000e220000000a00 */
[----:B------:R-:W-:Y:S02]  /*1320*/  @!P3 IMAD R9, R2, UR4, R9 ;  /* 0x000000040209bc24 */ /* 0x000fe4000f8e0209 */
[----:B------:R-:W-:-:S05]  /*1330*/  IMAD.IADD R23, R0, 0x1, R21 ;  /* 0x0000000100177824 */ /* 0x000fca00078e0215 */
[----:B------:R-:W-:Y:S01]  /*1340*/  ISETP.GE.U32.AND P2, PT, R23, UR4, PT ;  /* 0x0000000417007c0c */ /* 0x000fe2000bf46070 */
[----:B0-----:R-:W-:-:S12]  /*1350*/  @!P3 IMAD.WIDE.U32 R10, R9, 0x8, R10 ;  /* 0x00000008090ab825 */ /* 0x001fd800078e000a */
[----:B------:R-:W0:Y:S01]  /*1360*/  @!P2 LDC.64 R8, c[0x0][0x380] ;  /* 0x0000e000ff08ab82 */ /* 0x000e220000000a00 */
[----:B------:R-:W5:Y:S01]  /*1370*/  @!P3 LDG.E.64 R10, desc[UR8][R10.64] ;  /* 0x000000080a0ab981 */ /* 0x000f62000c1e1b00 */
[----:B------:R-:W-:Y:S02]  /*1380*/  @!P2 IMAD R15, R2, UR4, R23 ;  /* 0x00000004020fac24 */ /* 0x000fe4000f8e0217 */
[----:B------:R-:W-:-:S05]  /*1390*/  VIADD R25, R23, 0x64 ;  /* 0x0000006417197836 */ /* 0x000fca0000000000 */
[----:B------:R-:W-:Y:S01]  /*13a0*/  ISETP.GE.U32.AND P0, PT, R25, UR4, PT ;  /* 0x0000000419007c0c */ /* 0x000fe2000bf06070 */
[----:B0-----:R-:W-:-:S12]  /*13b0*/  @!P2 IMAD.WIDE.U32 R8, R15, 0x8, R8 ;  /* 0x000000080f08a825 */ /* 0x001fd800078e0008 */
[----:B------:R-:W0:Y:S01]  /*13c0*/  @!P0 LDC.64 R18, c[0x0][0x380] ;  /* 0x0000e000ff128b82 */ /* 0x000e220000000a00 */
[----:B------:R-:W2:Y:S04]  /*13d0*/  @!P6 LDS.64 R14, [R4] ;  /* 0x00000000040ee984 */ /* 0x000ea80000000a00 */
[----:B------:R-:W5:Y:S01]  /*13e0*/  @!P2 LDG.E.64 R8, desc[UR8][R8.64] ;  /* 0x000000080808a981 */ /* 0x000f62000c1e1b00 */
[----:B------:R-:W-:-:S04]  /*13f0*/  @!P0 IMAD R25, R2, UR4, R25 ;  /* 0x0000000402198c24 */ /* 0x000fc8000f8e0219 */
[----:B0-----:R-:W-:Y:S01]  /*1400*/  @!P0 IMAD.WIDE.U32 R18, R25, 0x8, R18 ;  /* 0x0000000819128825 */ /* 0x001fe200078e0012 */
[----:B------:R-:W-:-:S05]  /*1410*/  IADD3 R25, PT, PT, R23, 0xc8, RZ ;  /* 0x000000c817197810 */ /* 0x000fca0007ffe0ff */
[----:B------:R-:W5:Y:S01]  /*1420*/  @!P0 LDG.E.64 R18, desc[UR8][R18.64] ;  /* 0x0000000812128981 */ /* 0x000f62000c1e1b00 */
[----:B--2---:R-:W-:-:S07]  /*1430*/  @!P6 DADD R16, R16, R14 ;  /* 0x000000001010e229 */ /* 0x004fce000000000e */
[----:B------:R-:W-:Y:S01]  /*1440*/  @!P6 STS.64 [R4], R16 ;  /* 0x000000100400e388 */ /* 0x000fe20000000a00 */
[----:B------:R-:W-:-:S13]  /*1450*/  ISETP.GE.U32.AND P6, PT, R25, UR4, PT ;  /* 0x0000000419007c0c */ /* 0x000fda000bfc6070 */
[----:B------:R-:W0:Y:S01]  /*1460*/  @!P6 LDC.64 R14, c[0x0][0x380] ;  /* 0x0000e000ff0eeb82 */ /* 0x000e220000000a00 */
[----:B------:R-:W-:-:S04]  /*1470*/  @!P6 IMAD R25, R2, UR4, R25 ;  /* 0x000000040219ec24 */ /* 0x000fc8000f8e0219 */
[----:B0-----:R-:W-:Y:S02]  /*1480*/  @!P6 IMAD.WIDE.U32 R14, R25, 0x8, R14 ;  /* 0x00000008190ee825 */ /* 0x001fe400078e000e */
[----:B------:R-:W3:Y:S04]  /*1490*/  @!P5 LDS.64 R24, [R4] ;  /* 0x000000000418d984 */ /* 0x000ee80000000a00 */
[----:B------:R-:W2:Y:S01]  /*14a0*/  @!P6 LDG.E.64 R14, desc[UR8][R14.64] ;  /* 0x000000080e0ee981 */ /* 0x000ea2000c1e1b00 */
[----:B---3--:R-:W-:-:S07]  /*14b0*/  @!P5 DADD R6, R6, R24 ;  /* 0x000000000606d229 */ /* 0x008fce0000000018 */
[----:B------:R-:W-:Y:S04]  /*14c0*/  @!P5 STS.64 [R4], R6 ;  /* 0x000000060400d388 */ /* 0x000fe80000000a00 */
        /* <DEDUP_REMOVED lines=8> */
[----:B------:R-:W-:Y:S04]  /*1550*/  @!P2 STS.64 [R4], R8 ;  /* 0x000000080400a388 */ /* 0x000fe80000000a00 */
[----:B------:R-:W0:Y:S02]  /*1560*/  @!P0 LDS.64 R16, [R4] ;  /* 0x0000000004108984 */ /* 0x000e240000000a00 */
[----:B0-----:R-:W-:-:S07]  /*1570*/  @!P0 DADD R18, R18, R16 ;  /* 0x0000000012128229 */ /* 0x001fce0000000010 */
[----:B------:R-:W-:Y:S04]  /*1580*/  @!P0 STS.64 [R4], R18 ;  /* 0x0000001204008388 */ /* 0x000fe80000000a00 */
[----:B------:R-:W2:Y:S01]  /*1590*/  @!P6 LDS.64 R6, [R4] ;  /* 0x000000000406e984 */ /* 0x000ea20000000a00 */
[----:B------:R-:W-:-:S05]  /*15a0*/  VIADD R23, R23, 0x12c ;  /* 0x0000012c17177836 */ /* 0x000fca0000000000 */
[----:B------:R-:W-:Y:S01]  /*15b0*/  ISETP.GE.U32.AND P2, PT, R23, UR4, PT ;  /* 0x0000000417007c0c */ /* 0x000fe2000bf46070 */
[----:B------:R-:W-:Y:S01]  /*15c0*/  BSSY.RECONVERGENT B0, `(.L_x_96) ;  /* 0x000000d000007945 */ /* 0x000fe20003800200 */
[----:B------:R-:W-:Y:S01]  /*15d0*/  PLOP3.LUT P0, PT, PT, PT, PT, 0x8, 0x80 ;  /* 0x000000000080781c */ /* 0x000fe20003f0e170 */
[----:B------:R-:W-:Y:S01]  /*15e0*/  VIADD R10, R5, 0x4 ;  /* 0x00000004050a7836 */ /* 0x000fe20000000000 */
[----:B--2---:R-:W-:-:S07]  /*15f0*/  @!P6 DADD R14, R14, R6 ;  /* 0x000000000e0ee229 */ /* 0x004fce0000000006 */
[----:B------:R0:W-:Y:S02]  /*1600*/  @!P6 STS.64 [R4], R14 ;  /* 0x0000000e0400e388 */ /* 0x0001e40000000a00 */
[----:B------:R-:W-:Y:S05]  /*1610*/  @P2 BRA `(.L_x_97) ;  /* 0x00000000001c2947 */ /* 0x000fea0003800000 */
[----:B------:R-:W1:Y:S01]  /*1620*/  LDC.64 R6, c[0x0][0x380] ;  /* 0x0000e000ff067b82 */ /* 0x000e620000000a00 */
[----:B------:R-:W-:Y:S01]  /*1630*/  IMAD R5, R2, UR4, R23 ;  /* 0x0000000402057c24 */ /* 0x000fe2000f8e0217 */
[----:B------:R-:W2:Y:S03]  /*1640*/  LDS.64 R8, [R4] ;  /* 0x0000000004087984 */ /* 0x000ea60000000a00 */
[----:B-1----:R-:W-:-:S06]  /*1650*/  IMAD.WIDE.U32 R6, R5, 0x8, R6 ;  /* 0x0000000805067825 */ /* 0x002fcc00078e0006 */
[----:B------:R-:W2:Y:S02]  /*1660*/  LDG.E.64 R6, desc[UR8][R6.64] ;  /* 0x0000000806067981 */ /* 0x000ea4000c1e1b00 */
[----:B--2---:R-:W-:-:S07]  /*1670*/  DADD R8, R6, R8 ;  /* 0x0000000006087229 */ /* 0x004fce0000000008 */
[----:B------:R1:W-:Y:S04]  /*1680*/  STS.64 [R4], R8 ;  /* 0x0000000804007388 */ /* 0x0003e80000000a00 */
.L_x_97:
[----:B------:R-:W-:Y:S05]  /*1690*/  BSYNC.RECONVERGENT B0 ;  /* 0x0000000000007941 */ /* 0x000fea0003800200 */
.L_x_96:
[----:B------:R-:W-:-:S07]  /*16a0*/  IADD3 R5, PT, PT, R10, 0x4, RZ ;  /* 0x000000040a057810 */ /* 0x000fce0007ffe0ff */
.L_x_95:
[----:B------:R-:W-:-:S13]  /*16b0*/  ISETP.NE.OR P0, PT, R5, UR6, P0 ;  /* 0x0000000605007c0c */ /* 0x000fda0008705670 */
[----:B------:R-:W-:Y:S05]  /*16c0*/  @!P0 BRA `(.L_x_98) ;  /* 0x0000000000a88947 */ /* 0x000fea0003800000 */
.L_x_92:
[----:B------:R-:W2:Y:S01]  /*16d0*/  LDCU UR4, c[0x0][0x388] ;  /* 0x00007100ff0477ac */ /* 0x000ea20008000800 */
[----:B------:R-:W-:Y:S01]  /*16e0*/  NOP ;  /* 0x0000000000007918 */ /* 0x000fe20000000000 */
.L_x_99:
[----:B------:R-:W-:-:S04]  /*16f0*/  IMAD R21, R5, 0x64, RZ ;  /* 0x0000006405157824 */ /* 0x000fc800078e02ff */
[----:B---3--:R-:W-:-:S05]  /*1700*/  IMAD.IADD R13, R0, 0x1, R21 ;  /* 0x00000001000d7824 */ /* 0x008fca00078e0215 */
[----:B--2---:R-:W-:-:S13]  /*1710*/  ISETP.GE.U32.AND P0, PT, R13, UR4, PT ;  /* 0x000000040d007c0c */ /* 0x004fda000bf06070 */
[----:B------:R-:W2:Y:S01]  /*1720*/  @!P0 LDC.64 R6, c[0x0][0x380] ;  /* 0x0000e000ff068b82 */ /* 0x000ea20000000a00 */
[----:B-1----:R-:W-:-:S04]  /*1730*/  @!P0 IMAD R9, R2, UR4, R13 ;  /* 0x0000000402098c24 */ /* 0x002fc8000f8e020d */
[----:B--2---:R-:W-:Y:S01]  /*1740*/  @!P0 IMAD.WIDE.U32 R6, R9, 0x8, R6 ;  /* 0x0000000809068825 */ /* 0x004fe200078e0006 */
[----:B------:R-:W-:-:S05]  /*1750*/  IADD3 R9, PT, PT, R13, 0x64, RZ ;  /* 0x000000640d097810 */ /* 0x000fca0007ffe0ff */
[----:B------:R-:W2:Y:S01]  /*1760*/  @!P0 LDG.E.64 R6, desc[UR8][R6.64] ;  /* 0x0000000806068981 */ /* 0x000ea2000c1e1b00 */
[----:B------:R-:W-:-:S13]  /*1770*/  ISETP.GE.U32.AND P2, PT, R9, UR4, PT ;  /* 0x0000000409007c0c */ /* 0x000fda000bf46070 */
[----:B------:R-:W1:Y:S01]  /*1780*/  @!P2 LDC.64 R10, c[0x0][0x380] ;  /* 0x0000e000ff0aab82 */ /* 0x000e620000000a00 */
[----:B------:R-:W-:Y:S02]  /*1790*/  @!P2 IMAD R9, R2, UR4, R9 ;  /* 0x000000040209ac24 */ /* 0x000fe4000f8e0209 */
[----:B0-----:R-:W-:-:S05]  /*17a0*/  VIADD R15, R13, 0xc8 ;  /* 0x000000c80d0f7836 */ /* 0x001fca0000000000 */
[----:B------:R-:W-:Y:S01]  /*17b0*/  ISETP.GE.U32.AND P3, PT, R15, UR4, PT ;  /* 0x000000040f007c0c */ /* 0x000fe2000bf66070 */
[----:B-1----:R-:W-:-:S12]  /*17c0*/  @!P2 IMAD.WIDE.U32 R10, R9, 0x8, R10 ;  /* 0x00000008090aa825 */ /* 0x002fd800078e000a */
[----:B------:R-:W0:Y:S01]  /*17d0*/  @!P3 LDC.64 R8, c[0x0][0x380] ;  /* 0x0000e000ff08bb82 */ /* 0x000e220000000a00 */
[----:B------:R-:W3:Y:S01]  /*17e0*/  @!P2 LDG.E.64 R10, desc[UR8][R10.64] ;  /* 0x000000080a0aa981 */ /* 0x000ee2000c1e1b00 */
[----:B------:R-:W-:-:S04]  /*17f0*/  @!P3 IMAD R15, R2, UR4, R15 ;  /* 0x00000004020fbc24 */ /* 0x000fc8000f8e020f */
[----:B0-----:R-:W-:Y:S01]  /*1800*/  @!P3 IMAD.WIDE.U32 R8, R15, 0x8, R8 ;  /* 0x000000080f08b825 */ /* 0x001fe200078e0008 */
[----:B------:R-:W-:-:S05]  /*1810*/  IADD3 R15, PT, PT, R13, 0x12c, RZ ;  /* 0x0000012c0d0f7810 */ /* 0x000fca0007ffe0ff */
[----:B------:R-:W4:Y:S01]  /*1820*/  @!P3 LDG.E.64 R8, desc[UR8][R8.64] ;  /* 0x000000080808b981 */ /* 0x000f22000c1e1b00 */
[----:B------:R-:W-:-:S13]  /*1830*/  ISETP.GE.U32.AND P4, PT, R15, UR4, PT ;  /* 0x000000040f007c0c */ /* 0x000fda000bf86070 */
[----:B------:R-:W0:Y:S01]  /*1840*/  @!P4 LDC.64 R12, c[0x0][0x380] ;  /* 0x0000e000ff0ccb82 */ /* 0x000e220000000a00 */
[----:B------:R-:W-:-:S04]  /*1850*/  @!P4 IMAD R15, R2, UR4, R15 ;  /* 0x00000004020fcc24 */ /* 0x000fc8000f8e020f */
[----:B0-----:R-:W-:Y:S02]  /*1860*/  @!P4 IMAD.WIDE.U32 R12, R15, 0x8, R12 ;  /* 0x000000080f0cc825 */ /* 0x001fe400078e000c */
[----:B------:R-:W2:Y:S04]  /*1870*/  @!P0 LDS.64 R14, [R4] ;  /* 0x00000000040e8984 */ /* 0x000ea80000000a00 */
[----:B------:R-:W5:Y:S01]  /*1880*/  @!P4 LDG.E.64 R12, desc[UR8][R12.64] ;  /* 0x000000080c0cc981 */ /* 0x000f62000c1e1b00 */
[----:B------:R-:W-:Y:S01]  /*1890*/  VIADD R5, R5, 0x4 ;  /* 0x0000000405057836 */ /* 0x000fe20000000000 */
[----:B--2---:R-:W-:-:S07]  /*18a0*/  @!P0 DADD R6, R14, R6 ;  /* 0x000000000e068229 */ /* 0x004fce0000000006 */
[----:B------:R-:W-:Y:S01]  /*18b0*/  @!P0 STS.64 [R4], R6 ;  /* 0x0000000604008388 */ /* 0x000fe20000000a00 */
[----:B------:R-:W-:-:S03]  /*18c0*/  ISETP.NE.AND P0, PT, R5, UR6, PT ;  /* 0x0000000605007c0c */ /* 0x000fc6000bf05270 */
[----:B------:R-:W3:Y:S02]  /*18d0*/  @!P2 LDS.64 R14, [R4] ;  /* 0x00000000040ea984 */ /* 0x000ee40000000a00 */
[----:B---3--:R-:W-:-:S07]  /*18e0*/  @!P2 DADD R10, R10, R14 ;  /* 0x000000000a0aa229 */ /* 0x008fce000000000e */
[----:B------:R-:W-:Y:S04]  /*18f0*/  @!P2 STS.64 [R4], R10 ;  /* 0x0000000a0400a388 */ /* 0x000fe80000000a00 */
[----:B------:R-:W4:Y:S02]  /*1900*/  @!P3 LDS.64 R14, [R4] ;  /* 0x00000000040eb984 */ /* 0x000f240000000a00 */
[----:B----4-:R-:W-:-:S07]  /*1910*/  @!P3 DADD R8, R8, R14 ;  /* 0x000000000808b229 */ /* 0x010fce000000000e */
[----:B------:R-:W-:Y:S04]  /*1920*/  @!P3 STS.64 [R4], R8 ;  /* 0x000000080400b388 */ /* 0x000fe80000000a00 */
[----:B------:R-:W5:Y:S02]  /*1930*/  @!P4 LDS.64 R14, [R4] ;  /* 0x00000000040ec984 */ /* 0x000f640000000a00 */
[----:B-----5:R-:W-:-:S07]  /*1940*/  @!P4 DADD R12, R12, R14 ;  /* 0x000000000c0cc229 */ /* 0x020fce000000000e */
[----:B------:R3:W-:Y:S01]  /*1950*/  @!P4 STS.64 [R4], R12 ;  /* 0x0000000c0400c388 */ /* 0x0007e20000000a00 */
[----:B------:R-:W-:Y:S05]  /*1960*/  @P0 BRA `(.L_x_99) ;  /* 0xfffffffc00600947 */ /* 0x000fea000383ffff */
.L_x_98:
[----:B------:R-:W-:-:S07]  /*1970*/  IADD3 R5, PT, PT, R21, 0x190, RZ ;  /* 0x0000019015057810 */ /* 0x000fce0007ffe0ff */
.L_x_91:
[----:B------:R-:W-:-:S09]  /*1980*/  UISETP.NE.AND UP0, UPT, UR11, URZ, UPT ;  /* 0x000000ff0b00728c */ /* 0x000fd2000bf05270 */
[----:B------:R-:W-:Y:S05]  /*1990*/  BRA.U !UP0, `(.L_x_100) ;  /* 0x0000000108a07547 */ /* 0x000fea000b800000 */
[----:B------:R-:W-:Y:S01]  /*19a0*/  IMAD.IADD R11, R0, 0x1, R5 ;  /* 0x00000001000b7824 */ /* 0x000fe200078e0205 */
[----:B------:R-:W-:Y:S04]  /*19b0*/  BSSY.RECONVERGENT B0, `(.L_x_101) ;  /* 0x000000a000007945 */ /* 0x000fe80003800200 */
[----:B------:R-:W-:-:S13]  /*19c0*/  ISETP.GE.U32.AND P0, PT, R11, UR4, PT ;  /* 0x000000040b007c0c */ /* 0x000fda000bf06070 */
[----:B------:R-:W-:Y:S05]  /*19d0*/  @P0 BRA `(.L_x_102) ;  /* 0x00000000001c0947 */ /* 0x000fea0003800000 */
[----:B------:R-:W2:Y:S01]  /*19e0*/  LDC.64 R6, c[0x0][0x380] ;  /* 0x0000e000ff067b82 */ /* 0x000ea20000000a00 */
[----:B------:R-:W-:Y:S01]  /*19f0*/  IMAD R5, R2, UR4, R11 ;  /* 0x0000000402057c24 */ /* 0x000fe2000f8e020b */
[----:B-1----:R-:W1:Y:S03]  /*1a00*/  LDS.64 R8, [R4] ;  /* 0x0000000004087984 */ /* 0x002e660000000a00 */
[----:B--2---:R-:W-:-:S06]  /*1a10*/  IMAD.WIDE.U32 R6, R5, 0x8, R6 ;  /* 0x0000000805067825 */ /* 0x004fcc00078e0006 */
[----:B------:R-:W1:Y:S02]  /*1a20*/  LDG.E.64 R6, desc[UR8][R6.64] ;  /* 0x0000000806067981 */ /* 0x000e64000c1e1b00 */
[----:B-1----:R-:W-:-:S07]  /*1a30*/  DADD R8, R6, R8 ;  /* 0x0000000006087229 */ /* 0x002fce0000000008 */
[----:B------:R2:W-:Y:S04]  /*1a40*/  STS.64 [R4], R8 ;  /* 0x0000000804007388 */ /* 0x0005e80000000a00 */
.L_x_102:
[----:B------:R-:W-:Y:S05]  /*1a50*/  BSYNC.RECONVERGENT B0 ;  /* 0x0000000000007941 */ /* 0x000fea0003800200 */
.L_x_101:
[----:B------:R-:W-:-:S09]  /*1a60*/  UISETP.NE.AND UP0, UPT, UR11, 0x1, UPT ;  /* 0x000000010b00788c */ /* 0x000fd2000bf05270 */
[----:B------:R-:W-:Y:S05]  /*1a70*/  BRA.U !UP0, `(.L_x_100) ;  /* 0x0000000108687547 */ /* 0x000fea000b800000 */
[----:B------:R-:W-:Y:S01]  /*1a80*/  IADD3 R5, PT, PT, R11, 0x64, RZ ;  /* 0x000000640b057810 */ /* 0x000fe20007ffe0ff */
[----:B------:R-:W-:Y:S03]  /*1a90*/  BSSY.RECONVERGENT B0, `(.L_x_103) ;  /* 0x000000a000007945 */ /* 0x000fe60003800200 */
[----:B------:R-:W-:-:S13]  /*1aa0*/  ISETP.GE.U32.AND P0, PT, R5, UR4, PT ;  /* 0x0000000405007c0c */ /* 0x000fda000bf06070 */
[----:B------:R-:W-:Y:S05]  /*1ab0*/  @P0 BRA `(.L_x_104) ;  /* 0x00000000001c0947 */ /* 0x000fea0003800000 */
[----:B------:R-:W4:Y:S01]  /*1ac0*/  LDC.64 R6, c[0x0][0x380] ;  /* 0x0000e000ff067b82 */ /* 0x000f220000000a00 */
[----:B------:R-:W-:Y:S01]  /*1ad0*/  IMAD R5, R2, UR4, R5 ;  /* 0x0000000402057c24 */ /* 0x000fe2000f8e0205 */
[----:B-12---:R-:W1:Y:S03]  /*1ae0*/  LDS.64 R8, [R4] ;  /* 0x0000000004087984 */ /* 0x006e660000000a00 */
[----:B----4-:R-:W-:-:S06]  /*1af0*/  IMAD.WIDE.U32 R6, R5, 0x8, R6 ;  /* 0x0000000805067825 */ /* 0x010fcc00078e0006 */
[----:B------:R-:W1:Y:S02]  /*1b00*/  LDG.E.64 R6, desc[UR8][R6.64] ;  /* 0x0000000806067981 */ /* 0x000e64000c1e1b00 */
[----:B-1----:R-:W-:-:S07]  /*1b10*/  DADD R8, R6, R8 ;  /* 0x0000000006087229 */ /* 0x002fce0000000008 */
[----:B------:R4:W-:Y:S04]  /*1b20*/  STS.64 [R4], R8 ;  /* 0x0000000804007388 */ /* 0x0009e80000000a00 */
.L_x_104:
[----:B------:R-:W-:Y:S05]  /*1b30*/  BSYNC.RECONVERGENT B0 ;  /* 0x0000000000007941 */ /* 0x000fea0003800200 */
.L_x_103:
[----:B------:R-:W-:-:S09]  /*1b40*/  UISETP.NE.AND UP0, UPT, UR11, 0x2, UPT ;  /* 0x000000020b00788c */ /* 0x000fd2000bf05270 */
[----:B------:R-:W-:Y:S05]  /*1b50*/  BRA.U !UP0, `(.L_x_100) ;  /* 0x0000000108307547 */ /* 0x000fea000b800000 */
[----:B------:R-:W-:Y:S01]  /*1b60*/  VIADD R5, R11, 0xc8 ;  /* 0x000000c80b057836 */ /* 0x000fe20000000000 */
[----:B------:R-:W-:Y:S04]  /*1b70*/  BSSY.RECONVERGENT B0, `(.L_x_100) ;  /* 0x000000a000007945 */ /* 0x000fe80003800200 */
[----:B------:R-:W-:-:S13]  /*1b80*/  ISETP.GE.U32.AND P0, PT, R5, UR4, PT ;  /* 0x0000000405007c0c */ /* 0x000fda000bf06070 */
[----:B------:R-:W-:Y:S05]  /*1b90*/  @P0 BRA `(.L_x_105) ;  /* 0x00000000001c0947 */ /* 0x000fea0003800000 */
[----:B------:R-:W5:Y:S01]  /*1ba0*/  LDC.64 R6, c[0x0][0x380] ;  /* 0x0000e000ff067b82 */ /* 0x000f620000000a00 */
[----:B------:R-:W-:Y:S01]  /*1bb0*/  IMAD R5, R2, UR4, R5 ;  /* 0x0000000402057c24 */ /* 0x000fe2000f8e0205 */
[----:B-12-4-:R-:W1:Y:S03]  /*1bc0*/  LDS.64 R8, [R4] ;  /* 0x0000000004087984 */ /* 0x016e660000000a00 */
[----:B-----5:R-:W-:-:S06]  /*1bd0*/  IMAD.WIDE.U32 R6, R5, 0x8, R6 ;  /* 0x0000000805067825 */ /* 0x020fcc00078e0006 */
[----:B------:R-:W1:Y:S02]  /*1be0*/  LDG.E.64 R6, desc[UR8][R6.64] ;  /* 0x0000000806067981 */ /* 0x000e64000c1e1b00 */
[----:B-1----:R-:W-:-:S07]  /*1bf0*/  DADD R8, R6, R8 ;  /* 0x0000000006087229 */ /* 0x002fce0000000008 */
[----:B------:R1:W-:Y:S04]  /*1c00*/  STS.64 [R4], R8 ;  /* 0x0000000804007388 */ /* 0x0003e80000000a00 */
.L_x_105:
[----:B------:R-:W-:Y:S05]  /*1c10*/  BSYNC.RECONVERGENT B0 ;  /* 0x0000000000007941 */ /* 0x000fea0003800200 */
.L_x_100:
[----:B------:R-:W-:Y:S05]  /*1c20*/  @P1 BRA `(.L_x_106) ;  /* 0xffffffe800a01947 */ /* 0x000fea000383ffff */
.L_x_90:
[----:B------:R-:W-:Y:S01]  /*1c30*/  BAR.SYNC.DEFER_BLOCKING 0x0 ;  /* 0x0000000000007b1d */ /* 0x000fe20000010000 */
[----:B------:R-:W-:-:S07]  /*1c40*/  UISETP.GE.AND UP0, UPT, UR4, 0x2, UPT ;  /* 0x000000020400788c */ /* 0x000fce000bf06270 */
[----:B------:R-:W-:Y:S06]  /*1c50*/  BAR.SYNC.DEFER_BLOCKING 0x0 ;  /* 0x0000000000007b1d */ /* 0x000fec0000010000 */
[----:B------:R-:W-:Y:S05]  /*1c60*/  BRA.U !UP0, `(.L_x_107) ;  /* 0x0000001508847547 */ /* 0x000fea000b800000 */
[----:B----4-:R-:W1:Y:S01]  /*1c70*/  S2R R0, SR_TID.X ;  /* 0x0000000000007919 */ /* 0x010e620000002100 */
[----:B------:R-:W4:Y:S01]  /*1c80*/  S2UR UR11, SR_CgaCtaId ;  /* 0x00000000000b79c3 */ /* 0x000f220000008800 */
[----:B------:R-:W5:Y:S01]  /*1c90*/  LDCU UR6, c[0x0][0x38c] ;  /* 0x00007180ff0677ac */ /* 0x000f620008000800 */
[----:B------:R-:W-:Y:S01]  /*1ca0*/  UMOV UR7, 0x400 ;  /* 0x0000040000077882 */ /* 0x000fe20000000000 */
[----:B------:R-:W-:Y:S02]  /*1cb0*/  UISETP.LT.U32.AND UP0, UPT, UR4, 0x64, UPT ;  /* 0x000000640400788c */ /* 0x000fe4000bf01070 */
[----:B------:R-:W-:Y:S02]  /*1cc0*/  UIADD3 UR7, UPT, UPT, UR7, 0x640, URZ ;  /* 0x0000064007077890 */ /* 0x000fe4000fffe0ff */
[----:B------:R-:W-:Y:S02]  /*1cd0*/  USEL UR5, UR4, 0x64, UP0 ;  /* 0x0000006404057887 */ /* 0x000fe40008000000 */
[----:B-----5:R-:W-:-:S02]  /*1ce0*/  UIADD3 UR13, UPT, UPT, UR6, -0x1, URZ ;  /* 0xffffffff060d7890 */ /* 0x020fc4000fffe0ff */
[----:B------:R-:W-:Y:S02]  /*1cf0*/  ULOP3.LUT UR14, UR6, 0x3, URZ, 0xc0, !UPT ;  /* 0x00000003060e7892 */ /* 0x000fe4000f8ec0ff */
[----:B------:R-:W-:Y:S02]  /*1d00*/  ULOP3.LUT UR15, UR6, 0x7, URZ, 0xc0, !UPT ;  /* 0x00000007060f7892 */ /* 0x000fe4000f8ec0ff */
[----:B------:R-:W-:Y:S02]  /*1d10*/  ULOP3.LUT UR12, UR6, 0x7ffffffc, URZ, 0xc0, !UPT ;  /* 0x7ffffffc060c7892 */ /* 0x000fe4000f8ec0ff */
[----:B------:R-:W-:Y:S02]  /*1d20*/  ULOP3.LUT UR16, UR6, 0x1, URZ, 0xc0, !UPT ;  /* 0x0000000106107892 */ /* 0x000fe4000f8ec0ff */
[----:B------:R-:W-:Y:S01]  /*1d30*/  ULOP3.LUT UR10, UR6, 0x7ffffff8, URZ, 0xc0, !UPT ;  /* 0x7ffffff8060a7892 */ /* 0x000fe2000f8ec0ff */
[----:B-123--:R-:W-:Y:S01]  /*1d40*/  IMAD R2, R0, 0x5, RZ ;  /* 0x0000000500027824 */ /* 0x00efe200078e02ff */
[----:B----4-:R-:W-:-:S03]  /*1d50*/  ULEA UR11, UR11, UR7, 0x18 ;  /* 0x000000070b0b7291 */ /* 0x010fc6000f8ec0ff */
[C---:B------:R-:W-:Y:S01]  /*1d60*/  VIADD R13, R2.reuse, 0x2 ;  /* 0x00000002020d7836 */ /* 0x040fe20000000000 */
[C---:B------:R-:W-:Y:S01]  /*1d70*/  IADD3 R12, PT, PT, R2.reuse, 0x1, RZ ;  /* 0x00000001020c7810 */ /* 0x040fe20007ffe0ff */
[C---:B0-----:R-:W-:Y:S01]  /*1d80*/  VIADD R15, R2.reuse, 0x4 ;  /* 0x00000004020f7836 */ /* 0x041fe20000000000 */
[----:B------:R-:W-:-:S07]  /*1d90*/  IADD3 R14, PT, PT, R2, 0x3, RZ ;  /* 0x00000003020e7810 */ /* 0x000fce0007ffe0ff */
.L_x_123:
[----:B0-----:R-:W0:Y:S01]  /*1da0*/  LDCU UR17, c[0x0][0x38c] ;  /* 0x00007180ff1177ac */ /* 0x001e220008000800 */
[----:B------:R-:W-:Y:S01]  /*1db0*/  BSSY.RECONVERGENT B0, `(.L_x_108) ;  /* 0x00000c5000007945 */ /* 0x000fe20003800200 */
[----:B0-----:R-:W-:-:S04]  /*1dc0*/  ISETP.LT.AND P0, PT, RZ, UR17, PT ;  /* 0x00000011ff007c0c */ /* 0x001fc8000bf01270 */
[----:B------:R-:W-:-:S13]  /*1dd0*/  ISETP.LT.U32.AND P0, PT, R2, UR5, P0 ;  /* 0x0000000502007c0c */ /* 0x000fda0008701070 */
[----:B-1234-:R-:W-:Y:S05]  /*1de0*/  @!P0 BRA `(.L_x_109) ;  /* 0x0000000c00048947 */ /* 0x01efea0003800000 */
[----:B------:R-:W-:Y:S01]  /*1df0*/  UISETP.GE.U32.AND UP0, UPT, UR17, 0x4, UPT ;  /* 0x000000041100788c */ /* 0x000fe2000bf06070 */
[----:B------:R-:W-:-:S08]  /*1e00*/  MOV R3, RZ ;  /* 0x000000ff00037202 */ /* 0x000fd00000000f00 */
[----:B------:R-:W-:Y:S05]  /*1e10*/  BRA.U !UP0, `(.L_x_110) ;  /* 0x0000000508907547 */ /* 0x000fea000b800000 */
[----:B------:R-:W0:Y:S01]  /*1e20*/  S2UR UR7, SR_CgaCtaId ;  /* 0x00000000000779c3 */ /* 0x000e220000008800 */
[----:B------:R-:W-:Y:S01]  /*1e30*/  IMAD.MOV.U32 R3, RZ, RZ, 0x640 ;  /* 0x00000640ff037424 */ /* 0x000fe200078e00ff */
[----:B------:R-:W-:Y:S01]  /*1e40*/  UMOV UR6, 0x400 ;  /* 0x0000040000067882 */ /* 0x000fe20000000000 */
[----:B------:R-:W-:Y:S02]  /*1e50*/  ISETP.GE.AND P5, PT, R2, UR5, PT ;  /* 0x0000000502007c0c */ /* 0x000fe4000bfa6270 */
[----:B------:R-:W-:Y:S01]  /*1e60*/  IMAD R3, R0, 0x28, R3 ;  /* 0x0000002800037824 */ /* 0x000fe200078e0203 */
[----:B0-----:R-:W-:Y:S02]  /*1e70*/  ULEA UR6, UR7, UR6, 0x18 ;  /* 0x0000000607067291 */ /* 0x001fe4000f8ec0ff */
[----:B------:R-:W-:-:S04]  /*1e80*/  UIADD3 UR7, UPT, UPT, -UR12, URZ, URZ ;  /* 0x000000ff0c077290 */ /* 0x000fc8000fffe1ff */
[C---:B------:R-:W-:Y:S01]  /*1e90*/  IADD3 R4, PT, PT, R3.reuse, UR6, RZ ;  /* 0x0000000603047c10 */ /* 0x040fe2000fffe0ff */
[----:B------:R-:W-:-:S07]  /*1ea0*/  VIADD R3, R3, UR11 ;  /* 0x0000000b03037c36 */ /* 0x000fce0008000000 */
.L_x_111:
[----:B------:R-:W-:Y:S01]  /*1eb0*/  @!P5 LDS.64 R6, [R3+-0x640] ;  /* 0xfff9c0000306d984 */ /* 0x000fe20000000a00 */
[----:B------:R-:W-:Y:S01]  /*1ec0*/  ISETP.GE.AND P1, PT, R12, UR5, PT ;  /* 0x000000050c007c0c */ /* 0x000fe2000bf26270 */
[----:B------:R-:W-:Y:S01]  /*1ed0*/  UIADD3 UR7, UPT, UPT, UR7, 0x4, URZ ;  /* 0x0000000407077890 */ /* 0x000fe2000fffe0ff */
[----:B------:R-:W-:Y:S01]  /*1ee0*/  ISETP.GE.AND P2, PT, R13, UR5, PT ;  /* 0x000000050d007c0c */ /* 0x000fe2000bf46270 */
[----:B------:R-:W0:Y:S01]  /*1ef0*/  @!P5 LDS.64 R8, [R4+-0x640] ;  /* 0xfff9c0000408d984 */ /* 0x000e220000000a00 */
[----:B------:R-:W-:Y:S01]  /*1f00*/  ISETP.GE.AND P3, PT, R14, UR5, PT ;  /* 0x000000050e007c0c */ /* 0x000fe2000bf66270 */
[----:B------:R-:W-:Y:S01]  /*1f10*/  UISETP.NE.AND UP0, UPT, UR7, URZ, UPT ;  /* 0x000000ff0700728c */ /* 0x000fe2000bf05270 */
[----:B------:R-:W-:Y:S02]  /*1f20*/  ISETP.GE.AND P4, PT, R15, UR5, PT ;  /* 0x000000050f007c0c */ /* 0x000fe4000bf86270 */
[----:B------:R-:W-:Y:S01]  /*1f30*/  ISETP.GE.AND P6, PT, R2, UR5, PT ;  /* 0x0000000502007c0c */ /* 0x000fe2000bfc6270 */
[----:B0-----:R-:W-:-:S07]  /*1f40*/  @!P5 DADD R6, R6, R8 ;  /* 0x000000000606d229 */ /* 0x001fce0000000008 */
[----:B------:R-:W-:Y:S04]  /*1f50*/  @!P5 STS.64 [R3+-0x640], R6 ;  /* 0xfff9c0060300d388 */ /* 0x000fe80000000a00 */
[----:B------:R-:W-:Y:S04]  /*1f60*/  @!P1 LDS.64 R10, [R3+-0x640] ;  /* 0xfff9c000030a9984 */ /* 0x000fe80000000a00 */
[----:B------:R-:W0:Y:S02]  /*1f70*/  @!P1 LDS.64 R8, [R4+-0x638] ;  /* 0xfff9c80004089984 */ /* 0x000e240000000a00 */
        /* <DEDUP_REMOVED lines=12> */
[----:B0-----:R-:W-:-:S02]  /*2040*/  @!P4 DADD R8, R8, R16 ;  /* 0x000000000808c229 */ /* 0x001fc40000000010 */
[----:B------:R-:W-:Y:S05]  /*2050*/  @!P6 LDS.64 R16, [R3+-0x320] ;  /* 0xfffce0000310e984 */ /* 0x000fea0000000a00 */
[----:B------:R-:W-:Y:S04]  /*2060*/  @!P4 STS.64 [R3+-0x640], R8 ;  /* 0xfff9c0080300c388 */ /* 0x000fe80000000a00 */
        /* <DEDUP_REMOVED lines=8> */
[----:B------:R-:W0:Y:S04]  /*20f0*/  @!P2 LDS.64 R16, [R4+-0x310] ;  /* 0xfffcf0000410a984 */ /* 0x000e280000000a00 */
[----:B------:R-:W-:Y:S01]  /*2100*/  @!P6 LDS.64 R6, [R3] ;  /* 0x000000000306e984 */ /* 0x000fe20000000a00 */
        /* <DEDUP_REMOVED lines=10> */
[----:B------:R-:W0:Y:S02]  /*21b0*/  @!P6 LDS.64 R18, [R4] ;  /* 0x000000000412e984 */ /* 0x000e240000000a00 */
[----:B0-----:R-:W-:-:S07]  /*21c0*/  @!P6 DADD R6, R6, R18 ;  /* 0x000000000606e229 */ /* 0x001fce0000000012 */
[----:B------:R-:W-:Y:S04]  /*21d0*/  @!P6 STS.64 [R3], R6 ;  /* 0x000000060300e388 */ /* 0x000fe80000000a00 */
[----:B------:R-:W-:Y:S04]  /*21e0*/  @!P1 LDS.64 R18, [R3] ;  /* 0x0000000003129984 */ /* 0x000fe80000000a00 */
[----:B------:R-:W0:Y:S02]  /*21f0*/  @!P1 LDS.64 R16, [R4+0x8] ;  /* 0x0000080004109984 */ /* 0x000e240000000a00 */
[----:B0-----:R-:W-:-:S07]  /*2200*/  @!P1 DADD R16, R16, R18 ;  /* 0x0000000010109229 */ /* 0x001fce0000000012 */
[----:B------:R-:W-:Y:S04]  /*2210*/  @!P1 STS.64 [R3], R16 ;  /* 0x0000001003009388 */ /* 0x000fe80000000a00 */
[----:B------:R-:W-:Y:S04]  /*2220*/  @!P2 LDS.64 R18, [R3] ;  /* 0x000000000312a984 */ /* 0x000fe80000000a00 */
[----:B------:R-:W0:Y:S04]  /*2230*/  @!P2 LDS.64 R8, [R4+0x10] ;  /* 0x000010000408a984 */ /* 0x000e280000000a00 */
[----:B------:R-:W-:Y:S01]  /*2240*/  @!P6 LDS.64 R16, [R3+0x320] ;  /* 0x000320000310e984 */ /* 0x000fe20000000a00 */
[----:B0-----:R-:W-:-:S07]  /*2250*/  @!P2 DADD R8, R8, R18 ;  /* 0x000000000808a229 */ /* 0x001fce0000000012 */
[----:B------:R-:W-:Y:S04]  /*2260*/  @!P2 STS.64 [R3], R8 ;  /* 0x000000080300a388 */ /* 0x000fe80000000a00 */
[----:B------:R-:W-:Y:S04]  /*2270*/  @!P3 LDS.64 R18, [R3] ;  /* 0x000000000312b984 */ /* 0x000fe80000000a00 */
[----:B------:R-:W0:Y:S02]  /*2280*/  @!P3 LDS.64 R10, [R4+0x18] ;  /* 0x00001800040ab984 */ /* 0x000e240000000a00 */
[----:B0-----:R-:W-:-:S07]  /*2290*/  @!P3 DADD R10, R10, R18 ;  /* 0x000000000a0ab229 */ /* 0x001fce0000000012 */
[----:B------:R-:W-:Y:S04]  /*22a0*/  @!P3 STS.64 [R3], R10 ;  /* 0x0000000a0300b388 */ /* 0x000fe80000000a00 */
[----:B------:R-:W-:Y:S04]  /*22b0*/  @!P4 LDS.64 R18, [R3] ;  /* 0x000000000312c984 */ /* 0x000fe80000000a00 */
[----:B------:R-:W0:Y:S02]  /*22c0*/  @!P4 LDS.64 R6, [R4+0x20] ;  /* 0x000020000406c984 */ /* 0x000e240000000a00 */
[----:B0-----:R-:W-:-:S07]  /*22d0*/  @!P4 DADD R6, R6, R18 ;  /* 0x000000000606c229 */ /* 0x001fce0000000012 */
[----:B------:R-:W-:Y:S04]  /*22e0*/  @!P4 STS.64 [R3], R6 ;  /* 0x000000060300c388 */ /* 0x000fe80000000a00 */
[----:B------:R-:W0:Y:S02]  /*22f0*/  @!P6 LDS.64 R18, [R4+0x320] ;  /* 0x000320000412e984 */ /* 0x000e240000000a00 */
[----:B0-----:R-:W-:-:S07]  /*2300*/  @!P6 DADD R16, R16, R18 ;  /* 0x000000001010e229 */ /* 0x001fce0000000012 */
[----:B------:R-:W-:Y:S04]  /*2310*/  @!P6 STS.64 [R3+0x320], R16 ;  /* 0x000320100300e388 */ /* 0x000fe80000000a00 */
[----:B------:R-:W-:Y:S04]  /*2320*/  @!P1 LDS.64 R18, [R3+0x320] ;  /* 0x0003200003129984 */ /* 0x000fe80000000a00 */
        /* <DEDUP_REMOVED lines=12> */
[----:B------:R0:W1:Y:S02]  /*23f0*/  @!P4 LDS.64 R16, [R4+0x340] ;  /* 0x000340000410c984 */ /* 0x0000640000000a00 */
[----:B0-----:R-:W-:Y:S01]  /*2400*/  IADD3 R4, PT, PT, R4, 0xc80, RZ ;  /* 0x00000c8004047810 */ /* 0x001fe20007ffe0ff */
[----:B-1----:R-:W-:-:S07]  /*2410*/  @!P4 DADD R16, R16, R18 ;  /* 0x000000001010c229 */ /* 0x002fce0000000012 */
[----:B------:R0:W-:Y:S02]  /*2420*/  @!P4 STS.64 [R3+0x320], R16 ;  /* 0x000320100300c388 */ /* 0x0001e40000000a00 */
[----:B0-----:R-:W-:Y:S01]  /*2430*/  VIADD R3, R3, 0xc80 ;  /* 0x00000c8003037836 */ /* 0x001fe20000000000 */
[----:B------:R-:W-:Y:S06]  /*2440*/  BRA.U UP0, `(.L_x_111) ;  /* 0xfffffff900987547 */ /* 0x000fec000b83ffff */
[----:B------:R-:W-:-:S07]  /*2450*/  MOV R3, UR12 ;  /* 0x0000000c00037c02 */ /* 0x000fce0008000f00 */
.L_x_110:
[----:B------:R-:W-:-:S09]  /*2460*/  UISETP.NE.AND UP0, UPT, UR14, URZ, UPT ;  /* 0x000000ff0e00728c */ /* 0x000fd2000bf05270 */
[----:B------:R-:W-:Y:S05]  /*2470*/  BRA.U !UP0, `(.L_x_109) ;  /* 0x0000000508607547 */ /* 0x000fea000b800000 */
[----:B------:R-:W-:Y:S02]  /*2480*/  UIADD3 UR6, UPT, UPT, UR14, -0x1, URZ ;  /* 0xffffffff0e067890 */ /* 0x000fe4000fffe0ff */
[----:B------:R-:W-:Y:S02]  /*2490*/  UISETP.NE.AND UP1, UPT, UR16, URZ, UPT ;  /* 0x000000ff1000728c */ /* 0x000fe4000bf25270 */
[----:B------:R-:W-:-:S09]  /*24a0*/  UISETP.NE.AND UP0, UPT, UR6, URZ, UPT ;  /* 0x000000ff0600728c */ /* 0x000fd2000bf05270 */
[----:B------:R-:W-:Y:S05]  /*24b0*/  BRA.U !UP0, `(.L_x_112) ;  /* 0x0000000108d07547 */ /* 0x000fea000b800000 */
[----:B------:R-:W0:Y:S01]  /*24c0*/  S2UR UR7, SR_CgaCtaId ;  /* 0x00000000000779c3 */ /* 0x000e220000008800 */
[----:B------:R-:W-:Y:S01]  /*24d0*/  ISETP.GE.AND P1, PT, R2, UR5, PT ;  /* 0x0000000502007c0c */ /* 0x000fe2000bf26270 */
[----:B------:R-:W-:Y:S01]  /*24e0*/  UMOV UR6, 0x400 ;  /* 0x0000040000067882 */ /* 0x000fe20000000000 */
[C---:B------:R-:W-:Y:S01]  /*24f0*/  IMAD R5, R3.reuse, 0x64, R2 ;  /* 0x0000006403057824 */ /* 0x040fe200078e0202 */
[----:B------:R-:W-:Y:S01]  /*2500*/  ISETP.GE.AND P2, PT, R12, UR5, PT ;  /* 0x000000050c007c0c */ /* 0x000fe2000bf46270 */
[----:B------:R-:W-:Y:S01]  /*2510*/  VIADD R3, R3, 0x2 ;  /* 0x0000000203037836 */ /* 0x000fe20000000000 */
[----:B------:R-:W-:Y:S02]  /*2520*/  ISETP.GE.AND P3, PT, R13, UR5, PT ;  /* 0x000000050d007c0c */ /* 0x000fe4000bf66270 */
[----:B------:R-:W-:Y:S02]  /*2530*/  LEA R4, R5, UR11, 0x3 ;  /* 0x0000000b05047c11 */ /* 0x000fe4000f8e18ff */
[----:B------:R-:W-:-:S02]  /*2540*/  ISETP.GE.AND P4, PT, R14, UR5, PT ;  /* 0x000000050e007c0c */ /* 0x000fc4000bf86270 */
[----:B------:R-:W-:Y:S02]  /*2550*/  ISETP.GE.AND P5, PT, R15, UR5, PT ;  /* 0x000000050f007c0c */ /* 0x000fe4000bfa6270 */
[----:B------:R-:W-:Y:S01]  /*2560*/  @!P1 LDS.64 R6, [R4] ;  /* 0x0000000004069984 */ /* 0x000fe20000000a00 */
[----:B0-----:R-:W-:-:S06]  /*2570*/  ULEA UR6, UR7, UR6, 0x18 ;  /* 0x0000000607067291 */ /* 0x001fcc000f8ec0ff */
[----:B------:R-:W-:-:S05]  /*2580*/  LEA R5, R5, UR6, 0x3 ;  /* 0x0000000605057c11 */ /* 0x000fca000f8e18ff */
        /* <DEDUP_REMOVED lines=17> */
[----:B0-----:R-:W-:-:S02]  /*26a0*/  @!P5 DADD R8, R8, R16 ;  /* 0x000000000808d229 */ /* 0x001fc40000000010 */
[----:B------:R-:W-:Y:S05]  /*26b0*/  @!P1 LDS.64 R16, [R4+0x320] ;  /* 0x0003200004109984 */ /* 0x000fea0000000a00 */
        /* <DEDUP_REMOVED lines=19> */
[----:B------:R0:W-:Y:S04]  /*27f0*/  @!P5 STS.64 [R4+0x320], R10 ;  /* 0x0003200a0400d388 */ /* 0x0001e80000000a00 */
.L_x_112:
[----:B------:R-:W-:Y:S05]  /*2800*/  BRA.U !UP1, `(.L_x_109) ;  /* 0x00000001097c7547 */ /* 0x000fea000b800000 */
[----:B------:R-:W1:Y:S01]  /*2810*/  S2UR UR7, SR_CgaCtaId ;  /* 0x00000000000779c3 */ /* 0x000e620000008800 */
[----:B------:R-:W-:Y:S01]  /*2820*/  ISETP.GE.AND P1, PT, R2, UR5, PT ;  /* 0x0000000502007c0c */ /* 0x000fe2000bf26270 */
[----:B------:R-:W-:Y:S01]  /*2830*/  UMOV UR6, 0x400 ;  /* 0x0000040000067882 */ /* 0x000fe20000000000 */
[----:B0-----:R-:W-:Y:S01]  /*2840*/  IMAD R4, R3, 0x64, R2 ;  /* 0x0000006403047824 */ /* 0x001fe200078e0202 */
[----:B------:R-:W-:-:S04]  /*2850*/  ISETP.GE.AND P2, PT, R12, UR5, PT ;  /* 0x000000050c007c0c */ /* 0x000fc8000bf46270 */
[----:B------:R-:W-:-:S06]  /*2860*/  LEA R3, R4, UR11, 0x3 ;  /* 0x0000000b04037c11 */ /* 0x000fcc000f8e18ff */
[----:B------:R-:W-:Y:S01]  /*2870*/  @!P1 LDS.64 R6, [R3] ;  /* 0x0000000003069984 */ /* 0x000fe20000000a00 */
[----:B-1----:R-:W-:-:S06]  /*2880*/  ULEA UR6, UR7, UR6, 0x18 ;  /* 0x0000000607067291 */ /* 0x002fcc000f8ec0ff */
[----:B------:R-:W-:-:S05]  /*2890*/  LEA R4, R4, UR6, 0x3 ;  /* 0x0000000604047c11 */ /* 0x000fca000f8e18ff */
[----:B------:R-:W0:Y:S02]  /*28a0*/  @!P1 LDS.64 R8, [R4] ;  /* 0x0000000004089984 */ /* 0x000e240000000a00 */
[----:B0-----:R-:W-:-:S07]  /*28b0*/  @!P1 DADD R6, R6, R8 ;  /* 0x0000000006069229 */ /* 0x001fce0000000008 */
[----:B------:R-:W-:Y:S01]  /*28c0*/  @!P1 STS.64 [R3], R6 ;  /* 0x0000000603009388 */ /* 0x000fe20000000a00 */
[----:B------:R-:W-:-:S03]  /*28d0*/  ISETP.GE.AND P1, PT, R13, UR5, PT ;  /* 0x000000050d007c0c */ /* 0x000fc6000bf26270 */
[----:B------:R-:W-:Y:S04]  /*28e0*/  @!P2 LDS.64 R10, [R3] ;  /* 0x00000000030aa984 */ /* 0x000fe80000000a00 */
[----:B------:R-:W0:Y:S02]  /*28f0*/  @!P2 LDS.64 R8, [R4+0x8] ;  /* 0x000008000408a984 */ /* 0x000e240000000a00 */
        /* <DEDUP_REMOVED lines=11> */
[----:B------:R-:W-:Y:S04]  /*29b0*/  @!P2 STS.64 [R3], R6 ;  /* 0x000000060300a388 */ /* 0x000fe80000000a00 */
[----:B------:R-:W-:Y:S04]  /*29c0*/  @!P1 LDS.64 R8, [R4+0x20] ;  /* 0x0000200004089984 */ /* 0x000fe80000000a00 */
[----:B------:R-:W0:Y:S02]  /*29d0*/  @!P1 LDS.64 R16, [R3] ;  /* 0x0000000003109984 */ /* 0x000e240000000a00 */
[----:B0-----:R-:W-:-:S07]  /*29e0*/  @!P1 DADD R8, R8, R16 ;  /* 0x0000000008089229 */ /* 0x001fce0000000010 */
[----:B------:R1:W-:Y:S04]  /*29f0*/  @!P1 STS.64 [R3], R8 ;  /* 0x0000000803009388 */ /* 0x0003e80000000a00 */
.L_x_109:
[----:B------:R-:W-:Y:S05]  /*2a00*/  BSYNC.RECONVERGENT B0 ;  /* 0x0000000000007941 */ /* 0x000fea0003800200 */
.L_x_108:
[----:B------:R-:W-:Y:S01]  /*2a10*/  BAR.SYNC.DEFER_BLOCKING 0x0 ;  /* 0x0000000000007b1d */ /* 0x000fe20000010000 */
[----:B------:R-:W-:Y:S02]  /*2a20*/  UIADD3 UR17, UPT, UPT, UR14, -0x1, URZ ;  /* 0xffffffff0e117890 */ /* 0x000fe4000fffe0ff */
[----:B------:R-:W-:-:S03]  /*2a30*/  UIADD3 UR18, UPT, UPT, UR15, -0x1, URZ ;  /* 0xffffffff0f127890 */ /* 0x000fc6000fffe0ff */
[----:B------:R-:W-:Y:S04]  /*2a40*/  BSSY.RECONVERGENT B0, `(.L_x_113) ;  /* 0x0000050000007945 */ /* 0x000fe80003800200 */
[----:B------:R-:W-:Y:S05]  /*2a50*/  @!P0 BRA `(.L_x_114) ;  /* 0x0000000400388947 */ /* 0x000fea0003800000 */
[----:B------:R-:W-:Y:S01]  /*2a60*/  UISETP.GE.U32.AND UP0, UPT, UR13, 0x7, UPT ;  /* 0x000000070d00788c */ /* 0x000fe2000bf06070 */
[----:B-1----:R-:W-:-:S08]  /*2a70*/  MOV R3, RZ ;  /* 0x000000ff00037202 */ /* 0x002fd00000000f00 */
[----:B------:R-:W-:Y:S05]  /*2a80*/  BRA.U !UP0, `(.L_x_115) ;  /* 0x0000000108707547 */ /* 0x000fea000b800000 */
[----:B------:R-:W1:Y:S01]  /*2a90*/  S2UR UR7, SR_CgaCtaId ;  /* 0x00000000000779c3 */ /* 0x000e620000008800 */
[----:B------:R-:W-:Y:S01]  /*2aa0*/  IMAD.MOV.U32 R3, RZ, RZ, RZ ;  /* 0x000000ffff037224 */ /* 0x000fe200078e00ff */
[----:B------:R-:W-:Y:S02]  /*2ab0*/  UMOV UR6, 0x400 ;  /* 0x0000040000067882 */ /* 0x000fe40000000000 */
[----:B-1----:R-:W-:-:S12]  /*2ac0*/  ULEA UR6, UR7, UR6, 0x18 ;  /* 0x0000000607067291 */ /* 0x002fd8000f8ec0ff */
.L_x_116:
[C---:B-1----:R-:W-:Y:S01]  /*2ad0*/  IMAD R7, R3.reuse, 0x64, R2 ;  /* 0x0000006403077824 */ /* 0x042fe200078e0202 */
[----:B------:R-:W-:-:S04]  /*2ae0*/  IADD3 R3, PT, PT, R3, 0x8, RZ ;  /* 0x0000000803037810 */ /* 0x000fc80007ffe0ff */
[----:B------:R-:W-:Y:S01]  /*2af0*/  LEA R20, R7, UR11, 0x3 ;  /* 0x0000000b07147c11 */ /* 0x000fe2000f8e18ff */
[----:B------:R-:W-:Y:S01]  /*2b00*/  IMAD R7, R0, -0x4, R7 ;  /* 0xfffffffc00077824 */ /* 0x000fe200078e0207 */
[----:B------:R-:W-:-:S03]  /*2b10*/  ISETP.NE.AND P0, PT, R3, UR10, PT ;  /* 0x0000000a03007c0c */ /* 0x000fc6000bf05270 */
[----:B0-----:R-:W0:Y:S01]  /*2b20*/  LDS.64 R4, [R20] ;  /* 0x0000000014047984 */ /* 0x001e220000000a00 */
[----:B------:R-:W-:-:S05]  /*2b30*/  LEA R21, R7, UR6, 0x3 ;  /* 0x0000000607157c11 */ /* 0x000fca000f8e18ff */
[----:B0-----:R-:W-:Y:S04]  /*2b40*/  STS.64 [R21], R4 ;  /* 0x0000000415007388 */ /* 0x001fe80000000a00 */
[----:B------:R-:W0:Y:S04]  /*2b50*/  LDS.64 R6, [R20+0x320] ;  /* 0x0003200014067984 */ /* 0x000e280000000a00 */
[----:B0-----:R-:W-:Y:S04]  /*2b60*/  STS.64 [R21+0x320], R6 ;  /* 0x0003200615007388 */ /* 0x001fe80000000a00 */
        /* <DEDUP_REMOVED lines=11> */
[----:B0-----:R1:W-:Y:S01]  /*2c20*/  STS.64 [R21+0x15e0], R6 ;  /* 0x0015e00615007388 */ /* 0x0013e20000000a00 */
[----:B------:R-:W-:Y:S05]  /*2c30*/  @P0 BRA `(.L_x_116) ;  /* 0xfffffffc00a40947 */ /* 0x000fea000383ffff */
[----:B------:R-:W-:-:S07]  /*2c40*/  IMAD.U32 R3, RZ, RZ, UR10 ;  /* 0x0000000aff037e24 */ /* 0x000fce000f8e00ff */
.L_x_115:
[----:B------:R-:W-:-:S09]  /*2c50*/  UISETP.NE.AND UP0, UPT, UR15, URZ, UPT ;  /* 0x000000ff0f00728c */ /* 0x000fd2000bf05270 */
[----:B------:R-:W-:Y:S05]  /*2c60*/  BRA.U !UP0, `(.L_x_114) ;  /* 0x0000000108b47547 */ /* 0x000fea000b800000 */
[----:B------:R-:W-:Y:S02]  /*2c70*/  UISETP.GE.U32.AND UP0, UPT, UR18, 0x3, UPT ;  /* 0x000000031200788c */ /* 0x000fe4000bf06070 */
[----:B------:R-:W-:-:S07]  /*2c80*/  UISETP.NE.AND UP1, UPT, UR14, URZ, UPT ;  /* 0x000000ff0e00728c */ /* 0x000fce000bf25270 */
[----:B------:R-:W-:Y:S05]  /*2c90*/  BRA.U !UP0, `(.L_x_117) ;  /* 0x0000000108407547 */ /* 0x000fea000b800000 */
[C---:B-1----:R-:W-:Y:S01]  /*2ca0*/  IMAD R7, R3.reuse, 0x64, R2 ;  /* 0x0000006403077824 */ /* 0x042fe200078e0202 */
[----:B------:R-:W1:Y:S01]  /*2cb0*/  S2UR UR7, SR_CgaCtaId ;  /* 0x00000000000779c3 */ /* 0x000e620000008800 */
[----:B------:R-:W-:Y:S01]  /*2cc0*/  UMOV UR6, 0x400 ;  /* 0x0000040000067882 */ /* 0x000fe20000000000 */
[----:B------:R-:W-:Y:S02]  /*2cd0*/  IADD3 R3, PT, PT, R3, 0x4, RZ ;  /* 0x0000000403037810 */ /* 0x000fe40007ffe0ff */
[----:B------:R-:W-:Y:S01]  /*2ce0*/  LEA R16, R7, UR11, 0x3 ;  /* 0x0000000b07107c11 */ /* 0x000fe2000f8e18ff */
[----:B------:R-:W-:-:S04]  /*2cf0*/  IMAD R7, R0, -0x4, R7 ;  /* 0xfffffffc00077824 */ /* 0x000fc800078e0207 */
[----:B0-----:R-:W0:Y:S01]  /*2d00*/  LDS.64 R4, [R16] ;  /* 0x0000000010047984 */ /* 0x001e220000000a00 */
[----:B-1----:R-:W-:-:S06]  /*2d10*/  ULEA UR6, UR7, UR6, 0x18 ;  /* 0x0000000607067291 */ /* 0x002fcc000f8ec0ff */
[----:B------:R-:W-:-:S05]  /*2d20*/  LEA R17, R7, UR6, 0x3 ;  /* 0x0000000607117c11 */ /* 0x000fca000f8e18ff */
[----:B0-----:R-:W-:Y:S04]  /*2d30*/  STS.64 [R17], R4 ;  /* 0x0000000411007388 */ /* 0x001fe80000000a00 */
[----:B------:R-:W0:Y:S04]  /*2d40*/  LDS.64 R6, [R16+0x320] ;  /* 0x0003200010067984 */ /* 0x000e280000000a00 */
[----:B0-----:R-:W-:Y:S04]  /*2d50*/  STS.64 [R17+0x320], R6 ;  /* 0x0003200611007388 */ /* 0x001fe80000000a00 */
[----:B------:R-:W0:Y:S04]  /*2d60*/  LDS.64 R8, [R16+0x640] ;  /* 0x0006400010087984 */ /* 0x000e280000000a00 */
[----:B0-----:R-:W-:Y:S04]  /*2d70*/  STS.64 [R17+0x640], R8 ;  /* 0x0006400811007388 */ /* 0x001fe80000000a00 */
[----:B------:R-:W0:Y:S04]  /*2d80*/  LDS.64 R10, [R16+0x960] ;  /* 0x00096000100a7984 */ /* 0x000e280000000a00 */
[----:B0-----:R2:W-:Y:S02]  /*2d90*/  STS.64 [R17+0x960], R10 ;  /* 0x0009600a11007388 */ /* 0x0015e40000000a00 */
.L_x_117:
[----:B------:R-:W-:Y:S05]  /*2da0*/  BRA.U !UP1, `(.L_x_114) ;  /* 0x0000000109647547 */ /* 0x000fea000b800000 */
[----:B------:R-:W-:Y:S02]  /*2db0*/  UISETP.NE.AND UP0, UPT, UR17, URZ, UPT ;  /* 0x000000ff1100728c */ /* 0x000fe4000bf05270 */
[----:B------:R-:W-:-:S07]  /*2dc0*/  UISETP.NE.AND UP1, UPT, UR16, URZ, UPT ;  /* 0x000000ff1000728c */ /* 0x000fce000bf25270 */
[----:B------:R-:W-:Y:S05]  /*2dd0*/  BRA.U !UP0, `(.L_x_118) ;  /* 0x0000000108307547 */ /* 0x000fea000b800000 */
[C---:B-1----:R-:W-:Y:S01]  /*2de0*/  IMAD R7, R3.reuse, 0x64, R2 ;  /* 0x0000006403077824 */ /* 0x042fe200078e0202 */
[----:B------:R-:W1:Y:S01]  /*2df0*/  S2UR UR7, SR_CgaCtaId ;  /* 0x00000000000779c3 */ /* 0x000e620000008800 */
[----:B------:R-:W-:Y:S01]  /*2e00*/  UMOV UR6, 0x400 ;  /* 0x0000040000067882 */ /* 0x000fe20000000000 */
[----:B------:R-:W-:Y:S02]  /*2e10*/  VIADD R3, R3, 0x2 ;  /* 0x0000000203037836 */ /* 0x000fe40000000000 */
[----:B------:R-:W-:Y:S01]  /*2e20*/  LEA R8, R7, UR11, 0x3 ;  /* 0x0000000b07087c11 */ /* 0x000fe2000f8e18ff */
[----:B------:R-:W-:-:S04]  /*2e30*/  IMAD R7, R0, -0x4, R7 ;  /* 0xfffffffc00077824 */ /* 0x000fc800078e0207 */
[----:B0-----:R-:W0:Y:S01]  /*2e40*/  LDS.64 R4, [R8] ;  /* 0x0000000008047984 */ /* 0x001e220000000a00 */
[----:B-1----:R-:W-:-:S06]  /*2e50*/  ULEA UR6, UR7, UR6, 0x18 ;  /* 0x0000000607067291 */ /* 0x002fcc000f8ec0ff */
[----:B------:R-:W-:-:S05]  /*2e60*/  LEA R9, R7, UR6, 0x3 ;  /* 0x0000000607097c11 */ /* 0x000fca000f8e18ff */
[----:B0-----:R-:W-:Y:S04]  /*2e70*/  STS.64 [R9], R4 ;  /* 0x0000000409007388 */ /* 0x001fe80000000a00 */
[----:B------:R-:W0:Y:S04]  /*2e80*/  LDS.64 R6, [R8+0x320] ;  /* 0x0003200008067984 */ /* 0x000e280000000a00 */
[----:B0-----:R3:W-:Y:S02]  /*2e90*/  STS.64 [R9+0x320], R6 ;  /* 0x0003200609007388 */ /* 0x0017e40000000a00 */
.L_x_118:
[----:B------:R-:W-:Y:S05]  /*2ea0*/  BRA.U !UP1, `(.L_x_114) ;  /* 0x0000000109247547 */ /* 0x000fea000b800000 */
[----:B------:R-:W-:Y:S01]  /*2eb0*/  IMAD R3, R3, 0x64, R2 ;  /* 0x0000006403037824 */ /* 0x000fe200078e0202 */
[----:B------:R-:W4:Y:S01]  /*2ec0*/  S2UR UR7, SR_CgaCtaId ;  /* 0x00000000000779c3 */ /* 0x000f220000008800 */
[----:B------:R-:W-:-:S03]  /*2ed0*/  UMOV UR6, 0x400 ;  /* 0x0000040000067882 */ /* 0x000fc60000000000 */
[----:B0-----:R-:W-:Y:S01]  /*2ee0*/  LEA R4, R3, UR11, 0x3 ;  /* 0x0000000b03047c11 */ /* 0x001fe2000f8e18ff */
[----:B------:R-:W-:-:S05]  /*2ef0*/  IMAD R3, R0, -0x4, R3 ;  /* 0xfffffffc00037824 */ /* 0x000fca00078e0203 */
[----:B------:R-:W0:Y:S01]  /*2f00*/  LDS.64 R4, [R4] ;  /* 0x0000000004047984 */ /* 0x000e220000000a00 */
[----:B----4-:R-:W-:-:S06]  /*2f10*/  ULEA UR6, UR7, UR6, 0x18 ;  /* 0x0000000607067291 */ /* 0x010fcc000f8ec0ff */
[----:B------:R-:W-:-:S05]  /*2f20*/  LEA R3, R3, UR6, 0x3 ;  /* 0x0000000603037c11 */ /* 0x000fca000f8e18ff */
[----:B0-----:R4:W-:Y:S02]  /*2f30*/  STS.64 [R3], R4 ;  /* 0x0000000403007388 */ /* 0x0019e40000000a00 */
.L_x_114:
[----:B------:R-:W-:Y:S05]  /*2f40*/  BSYNC.RECONVERGENT B0 ;  /* 0x0000000000007941 */ /* 0x000fea0003800200 */
.L_x_113:
[----:B------:R-:W5:Y:S02]  /*2f50*/  LDCU UR6, c[0x0][0x38c] ;  /* 0x00007180ff0677ac */ /* 0x000f640008000800 */
[----:B-----5:R-:W-:Y:S01]  /*2f60*/  UISETP.GE.AND UP0, UPT, UR6, 0x1, UPT ;  /* 0x000000010600788c */ /* 0x020fe2000bf06270 */
[----:B------:R-:W-:Y:S08]  /*2f70*/  BAR.SYNC.DEFER_BLOCKING 0x0 ;  /* 0x0000000000007b1d */ /* 0x000ff00000010000 */
[----:B------:R-:W-:Y:S05]  /*2f80*/  BRA.U !UP0, `(.L_x_119) ;  /* 0x0000000108a47547 */ /* 0x000fea000b800000 */
[----:B------:R-:W-:Y:S01]  /*2f90*/  UISETP.GE.U32.AND UP0, UPT, UR13, 0x7, UPT ;  /* 0x000000070d00788c */ /* 0x000fe2000bf06070 */
[----:B-1--4-:R-:W-:-:S08]  /*2fa0*/  HFMA2 R3, -RZ, RZ, 0, 0 ;  /* 0x00000000ff037431 */ /* 0x012fd000000001ff */
[----:B------:R-:W-:Y:S05]  /*2fb0*/  BRA.U !UP0, `(.L_x_120) ;  /* 0x00000001083c7547 */ /* 0x000fea000b800000 */
[----:B------:R-:W-:-:S07]  /*2fc0*/  IMAD.MOV.U32 R3, RZ, RZ, RZ ;  /* 0x000000ffff037224 */ /* 0x000fce00078e00ff */
.L_x_121:
[C---:B01----:R-:W-:Y:S01]  /*2fd0*/  IMAD R4, R3.reuse, 0x64, R0 ;  /* 0x0000006403047824 */ /* 0x043fe200078e0200 */
[----:B------:R-:W-:-:S04]  /*2fe0*/  IADD3 R3, PT, PT, R3, 0x8, RZ ;  /* 0x0000000803037810 */ /* 0x000fc80007ffe0ff */
[----:B------:R-:W-:Y:S02]  /*2ff0*/  LEA R4, R4, UR11, 0x3 ;  /* 0x0000000b04047c11 */ /* 0x000fe4000f8e18ff */
[----:B------:R-:W-:-:S03]  /*3000*/  ISETP.NE.AND P0, PT, R3, UR10, PT ;  /* 0x0000000a03007c0c */ /* 0x000fc6000bf05270 */
[----:B------:R1:W-:Y:S04]  /*3010*/  STS.64 [R4], RZ ;  /* 0x000000ff04007388 */ /* 0x0003e80000000a00 */
        /* <DEDUP_REMOVED lines=8> */
[----:B------:R-:W-:-:S07]  /*30a0*/  IMAD.U32 R3, RZ, RZ, UR10 ;  /* 0x0000000aff037e24 */ /* 0x000fce000f8e00ff */
.L_x_120:
[----:B------:R-:W-:-:S09]  /*30b0*/  UISETP.NE.AND UP0, UPT, UR15, URZ, UPT ;  /* 0x000000ff0f00728c */ /* 0x000fd2000bf05270 */
[----:B------:R-:W-:Y:S05]  /*30c0*/  BRA.U !UP0, `(.L_x_119) ;  /* 0x0000000108547547 */ /* 0x000fea000b800000 */
[----:B------:R-:W-:Y:S02]  /*30d0*/  UISETP.GE.U32.AND UP0, UPT, UR18, 0x3, UPT ;  /* 0x000000031200788c */ /* 0x000fe4000bf06070 */
[----:B------:R-:W-:-:S07]  /*30e0*/  UISETP.NE.AND UP1, UPT, UR14, URZ, UPT ;  /* 0x000000ff0e00728c */ /* 0x000fce000bf25270 */
[----:B------:R-:W-:Y:S05]  /*30f0*/  BRA.U !UP0, `(.L_x_122) ;  /* 0x00000001081c7547 */ /* 0x000fea000b800000 */
[C---:B01----:R-:W-:Y:S01]  /*3100*/  IMAD R4, R3.reuse, 0x64, R0 ;  /* 0x0000006403047824 */ /* 0x043fe200078e0200 */
[----:B------:R-:W-:-:S04]  /*3110*/  IADD3 R3, PT, PT, R3, 0x4, RZ ;  /* 0x0000000403037810 */ /* 0x000fc80007ffe0ff */
[----:B------:R-:W-:-:S05]  /*3120*/  LEA R4, R4, UR11, 0x3 ;  /* 0x0000000b04047c11 */ /* 0x000fca000f8e18ff */
[----:B------:R4:W-:Y:S04]  /*3130*/  STS.64 [R4], RZ ;  /* 0x000000ff04007388 */ /* 0x0009e80000000a00 */
[----:B------:R4:W-:Y:S04]  /*3140*/  STS.64 [R4+0x320], RZ ;  /* 0x000320ff04007388 */ /* 0x0009e80000000a00 */
[----:B------:R4:W-:Y:S04]  /*3150*/  STS.64 [R4+0x640], RZ ;  /* 0x000640ff04007388 */ /* 0x0009e80000000a00 */
[----:B------:R4:W-:Y:S02]  /*3160*/  STS.64 [R4+0x960], RZ ;  /* 0x000960ff04007388 */ /* 0x0009e40000000a00 */
.L_x_122:
[----:B------:R-:W-:Y:S05]  /*3170*/  BRA.U !UP1, `(.L_x_119) ;  /* 0x0000000109287547 */ /* 0x000fea000b800000 */
[----:B------:R-:W-:Y:S02]  /*3180*/  ISETP.NE.AND P0, PT, RZ, UR17, PT ;  /* 0x00000011ff007c0c */ /* 0x000fe4000bf05270 */
[----:B------:R-:W-:-:S11]  /*3190*/  ISETP.NE.AND P1, PT, RZ, UR16, PT ;  /* 0x00000010ff007c0c */ /* 0x000fd6000bf25270 */
[C---:B01--4-:R-:W-:Y:S02]  /*31a0*/  @P0 IMAD R4, R3.reuse, 0x64, R0 ;  /* 0x0000006403040824 */ /* 0x053fe400078e0200 */
[----:B------:R-:W-:-:S03]  /*31b0*/  @P0 VIADD R3, R3, 0x2 ;  /* 0x0000000203030836 */ /* 0x000fc60000000000 */
[----:B------:R-:W-:Y:S01]  /*31c0*/  @P0 LEA R4, R4, UR11, 0x3 ;  /* 0x0000000b04040c11 */ /* 0x000fe2000f8e18ff */
[----:B------:R-:W-:-:S04]  /*31d0*/  @P1 IMAD R3, R3, 0x64, R0 ;  /* 0x0000006403031824 */ /* 0x000fc800078e0200 */
[----:B------:R0:W-:Y:S01]  /*31e0*/  @P0 STS.64 [R4], RZ ;  /* 0x000000ff04000388 */ /* 0x0001e20000000a00 */
[----:B------:R-:W-:-:S03]  /*31f0*/  @P1 LEA R3, R3, UR11, 0x3 ;  /* 0x0000000b03031c11 */ /* 0x000fc6000f8e18ff */
[----:B------:R0:W-:Y:S04]  /*3200*/  @P0 STS.64 [R4+0x320], RZ ;  /* 0x000320ff04000388 */ /* 0x0001e80000000a00 */
[----:B------:R0:W-:Y:S02]  /*3210*/  @P1 STS.64 [R3], RZ ;  /* 0x000000ff03001388 */ /* 0x0001e40000000a00 */
.L_x_119:
[----:B------:R-:W-:Y:S01]  /*3220*/  BAR.SYNC.DEFER_BLOCKING 0x0 ;  /* 0x0000000000007b1d */ /* 0x000fe20000010000 */
[----:B------:R-:W-:Y:S02]  /*3230*/  UISETP.GT.AND UP0, UPT, UR5, 0x5, UPT ;  /* 0x000000050500788c */ /* 0x000fe4000bf04270 */
[----:B------:R-:W-:-:S04]  /*3240*/  UIADD3 UR6, UPT, UPT, UR5, -0x1, URZ ;  /* 0xffffffff05067890 */ /* 0x000fc8000fffe0ff */
[----:B------:R-:W-:-:S04]  /*3250*/  UIMAD.WIDE.U32 UR6, UR6, -0x33333333, URZ ;  /* 0xcccccccd060678a5 */ /* 0x000fc8000f8e00ff */
[----:B------:R-:W-:Y:S01]  /*3260*/  ULEA.HI UR5, UR7, 0x1, URZ, 0x1e ;  /* 0x0000000107057891 */ /* 0x000fe2000f8ff0ff */
[----:B------:R-:W-:Y:S11]  /*3270*/  BRA.U UP0, `(.L_x_123) ;  /* 0xffffffe900c87547 */ /* 0x000ff6000b83ffff */
.L_x_107:
[----:B-1234-:R-:W1:Y:S02]  /*3280*/  LDC R2, c[0x0][0x38c] ;  /* 0x0000e300ff027b82 */ /* 0x01ee640000000800 */
[----:B-1----:R-:W-:-:S13]  /*3290*/  ISETP.GE.AND P0, PT, R2, 0x1, PT ;  /* 0x000000010200780c */ /* 0x002fda0003f06270 */
[----:B------:R-:W-:Y:S05]  /*32a0*/  @!P0 EXIT ;  /* 0x000000000000894d */ /* 0x000fea0003800000 */
[C---:B------:R-:W-:Y:S02]  /*32b0*/  IADD3 R0, PT, PT, R2.reuse, -0x1, RZ ;  /* 0xffffffff02007810 */ /* 0x040fe40007ffe0ff */
[----:B------:R-:W-:Y:S02]  /*32c0*/  LOP3.LUT R24, R2, 0x7, RZ, 0xc0, !PT ;  /* 0x0000000702187812 */ /* 0x000fe400078ec0ff */
[----:B------:R-:W-:Y:S01]  /*32d0*/  ISETP.GE.U32.AND P0, PT, R0, 0x7, PT ;  /* 0x000000070000780c */ /* 0x000fe20003f06070 */
[----:B------:R-:W-:Y:S01]  /*32e0*/  IMAD.MOV.U32 R0, RZ, RZ, RZ ;  /* 0x000000ffff007224 */ /* 0x000fe200078e00ff */
[----:B------:R-:W-:-:S11]  /*32f0*/  ISETP.NE.AND P2, PT, R24, RZ, PT ;  /* 0x000000ff1800720c */ /* 0x000fd60003f45270 */
[----:B------:R-:W-:Y:S05]  /*3300*/  @!P0 BRA `(.L_x_124) ;  /* 0x00000000008c8947 */ /* 0x000fea0003800000 */
[----:B------:R-:W1:Y:S01]  /*3310*/  LDCU.64 UR6, c[0x0][0x390] ;  /* 0x00007200ff0677ac */ /* 0x000e620008000a00 */
[----:B------:R-:W2:Y:S01]  /*3320*/  S2UR UR10, SR_CgaCtaId ;  /* 0x00000000000a79c3 */ /* 0x000ea20000008800 */
[----:B------:R-:W-:Y:S01]  /*3330*/  LOP3.LUT R0, R2, 0x7ffffff8, RZ, 0xc0, !PT ;  /* 0x7ffffff802007812 */ /* 0x000fe200078ec0ff */
[----:B------:R-:W-:-:S03]  /*3340*/  UMOV UR4, 0x400 ;  /* 0x0000040000047882 */ /* 0x000fc60000000000 */
[----:B0-----:R-:W-:Y:S01]  /*3350*/  IADD3 R3, PT, PT, -R0, RZ, RZ ;  /* 0x000000ff00037210 */ /* 0x001fe20007ffe1ff */
[----:B-1----:R-:W-:-:S04]  /*3360*/  UIADD3 UR5, UP0, UPT, UR6, 0x20, URZ ;  /* 0x0000002006057890 */ /* 0x002fc8000ff1e0ff */
[----:B------:R-:W-:Y:S02]  /*3370*/  UIADD3.X UR6, UPT, UPT, URZ, UR7, URZ, UP0, !UPT ;  /* 0x00000007ff067290 */ /* 0x000fe400087fe4ff */
[----:B------:R-:W-:Y:S01]  /*3380*/  IMAD.U32 R22, RZ, RZ, UR5 ;  /* 0x00000005ff167e24 */ /* 0x000fe2000f8e00ff */
[----:B--2---:R-:W-:-:S03]  /*3390*/  ULEA UR4, UR10, UR4, 0x18 ;  /* 0x000000040a047291 */ /* 0x004fc6000f8ec0ff */
[----:B------:R-:W-:Y:S01]  /*33a0*/  MOV R23, UR6 ;  /* 0x0000000600177c02 */ /* 0x000fe20008000f00 */
[----:B------:R-:W-:-:S12]  /*33b0*/  UIADD3 UR4, UPT, UPT, UR4, 0xc80, URZ ;  /* 0x00000c8004047890 */ /* 0x000fd8000fffe0ff */
.L_x_125:
[----:B0-----:R-:W0:Y:S01]  /*33c0*/  LDS.64 R4, [UR4+-0xc80] ;  /* 0xfff38004ff047984 */ /* 0x001e220008000a00 */
[----:B------:R-:W-:Y:S01]  /*33d0*/  IMAD.MOV.U32 R20, RZ, RZ, R22 ;  /* 0x000000ffff147224 */ /* 0x000fe200078e0016 */
[----:B------:R-:W-:Y:S01]  /*33e0*/  MOV R21, R23 ;  /* 0x0000001700157202 */ /* 0x000fe20000000f00 */
[----:B------:R-:W-:Y:S01]  /*33f0*/  VIADD R3, R3, 0x8 ;  /* 0x0000000803037836 */ /* 0x000fe20000000000 */
[----:B------:R-:W1:Y:S02]  /*3400*/  LDS.64 R6, [UR4+-0x960] ;  /* 0xfff6a004ff067984 */ /* 0x000e640008000a00 */
[----:B------:R-:W-:Y:S02]  /*3410*/  IADD3 R22, P1, PT, R20, 0x40, RZ ;  /* 0x0000004014167810 */ /* 0x000fe40007f3e0ff */
[----:B------:R-:W2:Y:S01]  /*3420*/  LDS.64 R8, [UR4+-0x640] ;  /* 0xfff9c004ff087984 */ /* 0x000ea20008000a00 */
[----:B------:R-:W-:Y:S02]  /*3430*/  ISETP.NE.AND P0, PT, R3, RZ, PT ;  /* 0x000000ff0300720c */ /* 0x000fe40003f05270 */
[----:B------:R-:W-:Y:S01]  /*3440*/  IADD3.X R23, PT, PT, RZ, R21, RZ, P1, !PT ;  /* 0x00000015ff177210 */ /* 0x000fe20000ffe4ff */
[----:B------:R-:W3:Y:S04]  /*3450*/  LDS.64 R10, [UR4+-0x320] ;  /* 0xfffce004ff0a7984 */ /* 0x000ee80008000a00 */
[----:B------:R-:W4:Y:S04]  /*3460*/  LDS.64 R12, [UR4] ;  /* 0x00000004ff0c7984 */ /* 0x000f280008000a00 */
[----:B------:R-:W5:Y:S04]  /*3470*/  LDS.64 R14, [UR4+0x320] ;  /* 0x00032004ff0e7984 */ /* 0x000f680008000a00 */
[----:B------:R-:W5:Y:S04]  /*3480*/  LDS.64 R16, [UR4+0x640] ;  /* 0x00064004ff107984 */ /* 0x000f680008000a00 */
[----:B------:R-:W5:Y:S01]  /*3490*/  LDS.64 R18, [UR4+0x960] ;  /* 0x00096004ff127984 */ /* 0x000f620008000a00 */
[----:B------:R-:W-:-:S03]  /*34a0*/  UIADD3 UR4, UPT, UPT, UR4, 0x1900, URZ ;  /* 0x0000190004047890 */ /* 0x000fc6000fffe0ff */
[----:B0-----:R0:W-:Y:S04]  /*34b0*/  STG.E.64 desc[UR8][R20.64+-0x20], R4 ;  /* 0xffffe00414007986 */ /* 0x0011e8000c101b08 */
[----:B-1----:R0:W-:Y:S04]  /*34c0*/  STG.E.64 desc[UR8][R20.64+-0x18], R6 ;  /* 0xffffe80614007986 */ /* 0x0021e8000c101b08 */
[----:B--2---:R0:W-:Y:S04]  /*34d0*/  STG.E.64 desc[UR8][R20.64+-0x10], R8 ;  /* 0xfffff00814007986 */ /* 0x0041e8000c101b08 */
[----:B---3--:R0:W-:Y:S04]  /*34e0*/  STG.E.64 desc[UR8][R20.64+-0x8], R10 ;  /* 0xfffff80a14007986 */ /* 0x0081e8000c101b08 */
[----:B----4-:R0:W-:Y:S04]  /*34f0*/  STG.E.64 desc[UR8][R20.64], R12 ;  /* 0x0000000c14007986 */ /* 0x0101e8000c101b08 */
[----:B-----5:R0:W-:Y:S04]  /*3500*/  STG.E.64 desc[UR8][R20.64+0x8], R14 ;  /* 0x0000080e14007986 */ /* 0x0201e8000c101b08 */
[----:B------:R0:W-:Y:S04]  /*3510*/  STG.E.64 desc[UR8][R20.64+0x10], R16 ;  /* 0x0000101014007986 */ /* 0x0001e8000c101b08 */
[----:B------:R0:W-:Y:S01]  /*3520*/  STG.E.64 desc[UR8][R20.64+0x18], R18 ;  /* 0x0000181214007986 */ /* 0x0001e2000c101b08 */
[----:B------:R-:W-:Y:S05]  /*3530*/  @P0 BRA `(.L_x_125) ;  /* 0xfffffffc00a00947 */ /* 0x000fea000383ffff */
.L_x_124:
[----:B------:R-:W-:Y:S05]  /*3540*/  @!P2 EXIT ;  /* 0x000000000000a94d */ /* 0x000fea0003800000 */
[----:B------:R-:W-:Y:S02]  /*3550*/  ISETP.GE.U32.AND P0, PT, R24, 0x4, PT ;  /* 0x000000041800780c */ /* 0x000fe40003f06070 */
[----:B0-----:R-:W-:-:S04]  /*3560*/  LOP3.LUT R14, R2, 0x3, RZ, 0xc0, !PT ;  /* 0x00000003020e7812 */ /* 0x001fc800078ec0ff */
[----:B------:R-:W-:-:S07]  /*3570*/  ISETP.NE.AND P1, PT, R14, RZ, PT ;  /* 0x000000ff0e00720c */ /* 0x000fce0003f25270 */
[----:B------:R-:W-:Y:S06]  /*3580*/  @!P0 BRA `(.L_x_126) ;  /* 0x00000000003c8947 */ /* 0x000fec0003800000 */
[----:B------:R-:W0:Y:S01]  /*3590*/  S2R R4, SR_CgaCtaId ;  /* 0x0000000000047919 */ /* 0x000e220000008800 */
[----:B------:R-:W-:Y:S01]  /*35a0*/  MOV R3, 0x400 ;  /* 0x0000040000037802 */ /* 0x000fe20000000f00 */
[----:B------:R-:W1:Y:S02]  /*35b0*/  LDC.64 R6, c[0x0][0x390] ;  /* 0x0000e400ff067b82 */ /* 0x000e640000000a00 */
[----:B-1----:R-:W-:Y:S01]  /*35c0*/  IMAD.WIDE.U32 R6, R0, 0x8, R6 ;  /* 0x0000000800067825 */ /* 0x002fe200078e0006 */
[----:B0-----:R-:W-:-:S05]  /*35d0*/  LEA R3, R4, R3, 0x18 ;  /* 0x0000000304037211 */ /* 0x001fca00078ec0ff */
[C---:B------:R-:W-:Y:S02]  /*35e0*/  IMAD R3, R0.reuse, 0x320, R3 ;  /* 0x0000032000037824 */ /* 0x040fe400078e0203 */
[----:B------:R-:W-:-:S03]  /*35f0*/  VIADD R0, R0, 0x4 ;  /* 0x0000000400007836 */ /* 0x000fc60000000000 */
[----:B------:R-:W0:Y:S04]  /*3600*/  LDS.64 R4, [R3] ;  /* 0x0000000003047984 */ /* 0x000e280000000a00 */
[----:B------:R-:W1:Y:S04]  /*3610*/  LDS.64 R8, [R3+0x320] ;  /* 0x0003200003087984 */ /* 0x000e680000000a00 */
[----:B------:R-:W2:Y:S04]  /*3620*/  LDS.64 R10, [R3+0x640] ;  /* 0x00064000030a7984 */ /* 0x000ea80000000a00 */
[----:B------:R-:W3:Y:S04]  /*3630*/  LDS.64 R12, [R3+0x960] ;  /* 0x00096000030c7984 */ /* 0x000ee80000000a00 */
[----:B0-----:R0:W-:Y:S04]  /*3640*/  STG.E.64 desc[UR8][R6.64], R4 ;  /* 0x0000000406007986 */ /* 0x0011e8000c101b08 */
[----:B-1----:R0:W-:Y:S04]  /*3650*/  STG.E.64 desc[UR8][R6.64+0x8], R8 ;  /* 0x0000080806007986 */ /* 0x0021e8000c101b08 */
[----:B--2---:R0:W-:Y:S04]  /*3660*/  STG.E.64 desc[UR8][R6.64+0x10], R10 ;  /* 0x0000100a06007986 */ /* 0x0041e8000c101b08 */
[----:B---3--:R0:W-:Y:S02]  /*3670*/  STG.E.64 desc[UR8][R6.64+0x18], R12 ;  /* 0x0000180c06007986 */ /* 0x0081e4000c101b08 */
.L_x_126:
[----:B------:R-:W-:Y:S05]  /*3680*/  @!P1 EXIT ;  /* 0x000000000000994d */ /* 0x000fea0003800000 */
[----:B------:R-:W-:Y:S02]  /*3690*/  ISETP.NE.AND P0, PT, R14, 0x1, PT ;  /* 0x000000010e00780c */ /* 0x000fe40003f05270 */
[----:B------:R-:W-:-:S04]  /*36a0*/  LOP3.LUT R2, R2, 0x1, RZ, 0xc0, !PT ;  /* 0x0000000102027812 */ /* 0x000fc800078ec0ff */
[----:B------:R-:W-:-:S07]  /*36b0*/  ISETP.NE.U32.AND P1, PT, R2, 0x1, PT ;  /* 0x000000010200780c */ /* 0x000fce0003f25070 */
[----:B------:R-:W-:Y:S06]  /*36c0*/  @!P0 BRA `(.L_x_127) ;  /* 0x00000000002c8947 */ /* 0x000fec0003800000 */
[----:B------:R-:W1:Y:S01]  /*36d0*/  S2R R3, SR_CgaCtaId ;  /* 0x0000000000037919 */ /* 0x000e620000008800 */
[----:B------:R-:W-:Y:S01]  /*36e0*/  MOV R2, 0x400 ;  /* 0x0000040000027802 */ /* 0x000fe20000000f00 */
[----:B0-----:R-:W0:Y:S02]  /*36f0*/  LDC.64 R4, c[0x0][0x390] ;  /* 0x0000e400ff047b82 */ /* 0x001e240000000a00 */
[----:B0-----:R-:W-:Y:S01]  /*3700*/  IMAD.WIDE.U32 R4, R0, 0x8, R4 ;  /* 0x0000000800047825 */ /* 0x001fe200078e0004 */
[----:B-1----:R-:W-:-:S05]  /*3710*/  LEA R3, R3, R2, 0x18 ;  /* 0x0000000203037211 */ /* 0x002fca00078ec0ff */
[C---:B------:R-:W-:Y:S01]  /*3720*/  IMAD R8, R0.reuse, 0x320, R3 ;  /* 0x0000032000087824 */ /* 0x040fe200078e0203 */
[----:B------:R-:W-:-:S04]  /*3730*/  IADD3 R0, PT, PT, R0, 0x2, RZ ;  /* 0x0000000200007810 */ /* 0x000fc80007ffe0ff */
[----:B------:R-:W0:Y:S04]  /*3740*/  LDS.64 R2, [R8] ;  /* 0x0000000008027984 */ /* 0x000e280000000a00 */
[----:B------:R-:W1:Y:S04]  /*3750*/  LDS.64 R6, [R8+0x320] ;  /* 0x0003200008067984 */ /* 0x000e680000000a00 */
[----:B0-----:R2:W-:Y:S04]  /*3760*/  STG.E.64 desc[UR8][R4.64], R2 ;  /* 0x0000000204007986 */ /* 0x0015e8000c101b08 */
[----:B-1----:R2:W-:Y:S02]  /*3770*/  STG.E.64 desc[UR8][R4.64+0x8], R6 ;  /* 0x0000080604007986 */ /* 0x0025e4000c101b08 */
.L_x_127:
[----:B------:R-:W-:Y:S05]  /*3780*/  @P1 EXIT ;  /* 0x000000000000194d */ /* 0x000fea0003800000 */
[----:B--2---:R-:W1:Y:S01]  /*3790*/  S2R R3, SR_CgaCtaId ;  /* 0x0000000000037919 */ /* 0x004e620000008800 */
[----:B------:R-:W-:Y:S01]  /*37a0*/  MOV R2, 0x400 ;  /* 0x0000040000027802 */ /* 0x000fe20000000f00 */
[----:B0-----:R-:W0:Y:S02]  /*37b0*/  LDC.64 R4, c[0x0][0x390] ;  /* 0x0000e400ff047b82 */ /* 0x001e240000000a00 */
[----:B0-----:R-:W-:Y:S01]  /*37c0*/  IMAD.WIDE.U32 R4, R0, 0x8, R4 ;  /* 0x0000000800047825 */ /* 0x001fe200078e0004 */
[----:B-1----:R-:W-:-:S05]  /*37d0*/  LEA R3, R3, R2, 0x18 ;  /* 0x0000000203037211 */ /* 0x002fca00078ec0ff */
[----:B------:R-:W-:-:S06]  /*37e0*/  IMAD R2, R0, 0x320, R3 ;  /* 0x0000032000027824 */ /* 0x000fcc00078e0203 */
[----:B------:R-:W0:Y:S04]  /*37f0*/  LDS.64 R2, [R2] ;  /* 0x0000000002027984 */ /* 0x000e280000000a00 */
[----:B0-----:R-:W-:Y:S01]  /*3800*/  STG.E.64 desc[UR8][R4.64], R2 ;  /* 0x0000000204007986 */ /* 0x001fe2000c101b08 */
[----:B------:R-:W-:Y:S05]  /*3810*/  EXIT ;  /* 0x000000000000794d */ /* 0x000fea0003800000 */
.L_x_128:
        /* <DEDUP_REMOVED lines=14> */
.L_x_131:


//--------------------- .nv.shared._Z15cuda_covariancePdiiS_S_ --------------------------
	.section	.nv.shared._Z15cuda_covariancePdiiS_S_,"aw",@nobits
	.sectionflags	@""
	.align	8
.nv.shared._Z15cuda_covariancePdiiS_S_:
	.zero		7424


//--------------------- .nv.shared.reserved.0     --------------------------
	.section	.nv.shared.reserved.0,"aw",@nobits
	.weak		__nv_reservedSMEM_offset_0_alias
	.size		__nv_reservedSMEM_offset_0_alias, 0, 64
	.other		__nv_reservedSMEM_offset_0_alias,@"STO_CUDA_RESERVED_SHARED STV_DEFAULT"
__nv_reservedSMEM_offset_0_alias:
	.zero		0
	.zero		64


//--------------------- .nv.shared._Z9cuda_meanPdiiS_ --------------------------
	.section	.nv.shared._Z9cuda_meanPdiiS_,"aw",@nobits
	.sectionflags	@""
	.align	8
.nv.shared._Z9cuda_meanPdiiS_:
	.zero		4224


//--------------------- .nv.constant0._Z15cuda_covariancePdiiS_S_ --------------------------
	.section	.nv.constant0._Z15cuda_covariancePdiiS_S_,"a",@progbits
	.sectionflags	@""
	.align	4
.nv.constant0._Z15cuda_covariancePdiiS_S_:
	.zero		928


//--------------------- .nv.constant0._Z9cuda_meanPdiiS_ --------------------------
	.section	.nv.constant0._Z9cuda_meanPdiiS_,"a",@progbits
	.sectionflags	@""
	.align	4
.nv.constant0._Z9cuda_meanPdiiS_:
	.zero		920


//--------------------- SYMBOLS --------------------------

	.type		.nv.reservedSmem.offset0,@object
	.size		.nv.reservedSmem.offset0,0x4
	.type		.nv.reservedSmem.cap,@object
	.size		.nv.reservedSmem.cap,0x4
